// auto-generated by cutlass_sweep.gemm — config: {"arch": "sm_100", "cluster_m": 1, "cluster_n": 1, "dtype": "e4m3", "dtype_b": "e4m3", "layout": "nt", "stages": 4, "tile_k": 128, "tile_m": 64, "tile_n": 64}
#include "cutlass/cutlass.h"
#include "cutlass/gemm/collective/collective_builder.hpp"
#include "cutlass/gemm/device/gemm_universal_adapter.h"
#include "cutlass/gemm/kernel/gemm_universal.hpp"
#include "cutlass/epilogue/collective/collective_builder.hpp"

using ElemA = cutlass::float_e4m3_t;
using ElemB = cutlass::float_e4m3_t;
using ElemCD = cutlass::float_e4m3_t;
using Acc  = float;
using TileShape    = cute::Shape<cute::_64, cute::_64, cute::_128>;
using ClusterShape = cute::Shape<cute::_1, cute::_1, cute::_1>;

using CollectiveEpilogue = typename cutlass::epilogue::collective::CollectiveBuilder<
    cutlass::arch::Sm100, cutlass::arch::OpClassTensorOp,
    TileShape, ClusterShape,
    cutlass::epilogue::collective::EpilogueTileAuto,
    Acc, Acc,
    ElemCD, cutlass::layout::RowMajor, 128 / cutlass::sizeof_bits<ElemCD>::value,
    ElemCD, cutlass::layout::RowMajor, 128 / cutlass::sizeof_bits<ElemCD>::value,
    cutlass::epilogue::collective::EpilogueScheduleAuto
  >::CollectiveOp;

using CollectiveMainloop = typename cutlass::gemm::collective::CollectiveBuilder<
    cutlass::arch::Sm100, cutlass::arch::OpClassTensorOp,
    ElemA, cutlass::layout::RowMajor, 128 / cutlass::sizeof_bits<ElemA>::value,
    ElemB, cutlass::layout::ColumnMajor, 128 / cutlass::sizeof_bits<ElemB>::value,
    Acc,
    TileShape, ClusterShape,
    cutlass::gemm::collective::StageCount<4>,
    cutlass::gemm::collective::KernelScheduleAuto
  >::CollectiveOp;

using GemmKernel = cutlass::gemm::kernel::GemmUniversal<
    cute::Shape<int,int,int,int>,
    CollectiveMainloop,
    CollectiveEpilogue
>;
using Gemm = cutlass::gemm::device::GemmUniversalAdapter<GemmKernel>;

// Force the device kernel symbol into the cubin without needing a host main.
auto* _anchor = &cutlass::device_kernel<GemmKernel>;


// ===== COMPILED SASS (sm_100a) =====

	.target	sm_100a

	.elftype	@"ET_EXEC"


//--------------------- .note.nv.tkinfo           --------------------------
	.section	.note.nv.tkinfo,"",@"SHT_NOTE"
	.sectionflags	@"SHF_NOTE_NV_TKINFO"
	.tkinfo
        /*0018*/ 	.word	0x00000002
        /*0030*/ 	.string	""
        /*0030*/ 	.string	"ptxas"
        /*0030*/ 	.string	"Cuda compilation tools, release 13.0, V13.0.88"
        /*0030*/ 	.string	"Build cuda_13.0.r13.0/compiler.36424714_0"
        /*0030*/ 	.string	"-arch sm_100a -m 64 "



//--------------------- .note.nv.cuinfo           --------------------------
	.section	.note.nv.cuinfo,"",@"SHT_NOTE"
	.sectionflags	@"SHF_NOTE_NV_CUINFO"
        /*0018*/ 	.short	0x0002
        /*001a*/ 	.short	0x0064
        /*001c*/ 	.short	0x0082
	.zero		2


//--------------------- .nv.info                  --------------------------
	.section	.nv.info,"",@"SHT_CUDA_INFO"
	.align	4


	//----- nvinfo : EIATTR_REGCOUNT
	.align		4
        /*0000*/ 	.byte	0x04, 0x2f
        /*0002*/ 	.short	(.L_19 - .L_18)
	.align		4
.L_18:
        /*0004*/ 	.word	index@(_ZN7cutlass13device_kernelINS_4gemm6kernel13GemmUniversalIN4cute5tupleIJiiiiEEENS1_10collective13CollectiveMmaINS1_35MainloopSm100TmaUmmaWarpSpecializedILi4ELi2ELi4ENS5_IJNS4_1CILi1EEESB_SB_EEEEENS5_IJNSA_ILi64EEESE_NSA_ILi128EEEEEENS_12float_e4m3_tENS5_IJlSB_lEEESH_SI_NS4_8TiledMMAINS4_8MMA_AtomIJNS4_10MMA_TraitsINS4_19SM100_MMA_F8F6F4_SSEJSH_SH_fSE_SE_NS4_17integral_constantINS4_4UMMA5MajorELSP_0EEESQ_NSN_INSO_7ScaleInELSR_0EEESS_EEEEEENS4_6LayoutISC_NS5_IJNSA_ILi0EEESW_SW_EEEEENS5_IJNS4_10UnderscoreESZ_SZ_EEEEENS4_13SM90_TMA_LOADENS4_14ComposedLayoutINS4_7SwizzleILi3ELi4ELi3EEENS4_18smem_ptr_flag_bitsILi8EEENSV_INS5_IJNSA_ILi8EEESF_EEENS5_IJSF_SB_EEEEEEEvNS4_8identityES12_S1C_vS1D_EENS_8epilogue10collective18CollectiveEpilogueINS1F_23Sm100TmaWarpSpecializedILi1ELi1ELi32ELb0ELb0EEEJSG_NS5_IJNSV_ISE_SB_EES1K_EEESH_SI_SH_SI_NS1F_6fusion15FusionCallbacksIS1J_NS1M_17LinearCombinationISH_fSH_fLNS_15FloatRoundStyleE2EEESG_S1L_JEEENS4_5SM1004TMEM4LOAD26SM100_TMEM_LOAD_16dp32b32xES12_NS13_INS14_ILi2ELi4ELi3EEES17_NSV_INS5_IJS18_SE_EEENS5_IJSE_SB_EEEEEEENS4_39AutoVectorizingCopyWithAssumedAlignmentILi128EEENS4_14SM90_TMA_STOREES20_S22_S22_EEEvvEEEEvNT_6ParamsE)
        /*0008*/ 	.word	0x00000078


	//----- nvinfo : EIATTR_FRAME_SIZE
	.align		4
.L_19:
        /*000c*/ 	.byte	0x04, 0x11
        /*000e*/ 	.short	(.L_21 - .L_20)
	.align		4
.L_20:
        /*0010*/ 	.word	index@($__internal_2_$__cuda_sm10x_tcgen05_guardrail_trap_unallocated_columns_being_dealloced)
        /*0014*/ 	.word	0x00000000


	//----- nvinfo : EIATTR_FRAME_SIZE
	.align		4
.L_21:
        /*0018*/ 	.byte	0x04, 0x11
        /*001a*/ 	.short	(.L_23 - .L_22)
	.align		4
.L_22:
        /*001c*/ 	.word	index@($__internal_1_$__cuda_sm10x_tcgen05_guardrail_trap_phase_invalid_during_alloc)
        /*0020*/ 	.word	0x00000000


	//----- nvinfo : EIATTR_FRAME_SIZE
	.align		4
.L_23:
        /*0024*/ 	.byte	0x04, 0x11
        /*0026*/ 	.short	(.L_25 - .L_24)
	.align		4
.L_24:
        /*0028*/ 	.word	index@($__internal_0_$__cuda_sm10x_tcgen05_guardrail_trap_col_being_dealloced_not_returned_by_alloc)
        /*002c*/ 	.word	0x00000000


	//----- nvinfo : EIATTR_FRAME_SIZE
	.align		4
.L_25:
        /*0030*/ 	.byte	0x04, 0x11
        /*0032*/ 	.short	(.L_27 - .L_26)
	.align		4
.L_26:
        /*0034*/ 	.word	index@(_ZN7cutlass13device_kernelINS_4gemm6kernel13GemmUniversalIN4cute5tupleIJiiiiEEENS1_10collective13CollectiveMmaINS1_35MainloopSm100TmaUmmaWarpSpecializedILi4ELi2ELi4ENS5_IJNS4_1CILi1EEESB_SB_EEEEENS5_IJNSA_ILi64EEESE_NSA_ILi128EEEEEENS_12float_e4m3_tENS5_IJlSB_lEEESH_SI_NS4_8TiledMMAINS4_8MMA_AtomIJNS4_10MMA_TraitsINS4_19SM100_MMA_F8F6F4_SSEJSH_SH_fSE_SE_NS4_17integral_constantINS4_4UMMA5MajorELSP_0EEESQ_NSN_INSO_7ScaleInELSR_0EEESS_EEEEEENS4_6LayoutISC_NS5_IJNSA_ILi0EEESW_SW_EEEEENS5_IJNS4_10UnderscoreESZ_SZ_EEEEENS4_13SM90_TMA_LOADENS4_14ComposedLayoutINS4_7SwizzleILi3ELi4ELi3EEENS4_18smem_ptr_flag_bitsILi8EEENSV_INS5_IJNSA_ILi8EEESF_EEENS5_IJSF_SB_EEEEEEEvNS4_8identityES12_S1C_vS1D_EENS_8epilogue10collective18CollectiveEpilogueINS1F_23Sm100TmaWarpSpecializedILi1ELi1ELi32ELb0ELb0EEEJSG_NS5_IJNSV_ISE_SB_EES1K_EEESH_SI_SH_SI_NS1F_6fusion15FusionCallbacksIS1J_NS1M_17LinearCombinationISH_fSH_fLNS_15FloatRoundStyleE2EEESG_S1L_JEEENS4_5SM1004TMEM4LOAD26SM100_TMEM_LOAD_16dp32b32xES12_NS13_INS14_ILi2ELi4ELi3EEES17_NSV_INS5_IJS18_SE_EEENS5_IJSE_SB_EEEEEEENS4_39AutoVectorizingCopyWithAssumedAlignmentILi128EEENS4_14SM90_TMA_STOREES20_S22_S22_EEEvvEEEEvNT_6ParamsE)
        /*0038*/ 	.word	0x00000000


	//----- nvinfo : EIATTR_MIN_STACK_SIZE
	.align		4
.L_27:
        /*003c*/ 	.byte	0x04, 0x12
        /*003e*/ 	.short	(.L_29 - .L_28)
	.align		4
.L_28:
        /*0040*/ 	.word	index@(_ZN7cutlass13device_kernelINS_4gemm6kernel13GemmUniversalIN4cute5tupleIJiiiiEEENS1_10collective13CollectiveMmaINS1_35MainloopSm100TmaUmmaWarpSpecializedILi4ELi2ELi4ENS5_IJNS4_1CILi1EEESB_SB_EEEEENS5_IJNSA_ILi64EEESE_NSA_ILi128EEEEEENS_12float_e4m3_tENS5_IJlSB_lEEESH_SI_NS4_8TiledMMAINS4_8MMA_AtomIJNS4_10MMA_TraitsINS4_19SM100_MMA_F8F6F4_SSEJSH_SH_fSE_SE_NS4_17integral_constantINS4_4UMMA5MajorELSP_0EEESQ_NSN_INSO_7ScaleInELSR_0EEESS_EEEEEENS4_6LayoutISC_NS5_IJNSA_ILi0EEESW_SW_EEEEENS5_IJNS4_10UnderscoreESZ_SZ_EEEEENS4_13SM90_TMA_LOADENS4_14ComposedLayoutINS4_7SwizzleILi3ELi4ELi3EEENS4_18smem_ptr_flag_bitsILi8EEENSV_INS5_IJNSA_ILi8EEESF_EEENS5_IJSF_SB_EEEEEEEvNS4_8identityES12_S1C_vS1D_EENS_8epilogue10collective18CollectiveEpilogueINS1F_23Sm100TmaWarpSpecializedILi1ELi1ELi32ELb0ELb0EEEJSG_NS5_IJNSV_ISE_SB_EES1K_EEESH_SI_SH_SI_NS1F_6fusion15FusionCallbacksIS1J_NS1M_17LinearCombinationISH_fSH_fLNS_15FloatRoundStyleE2EEESG_S1L_JEEENS4_5SM1004TMEM4LOAD26SM100_TMEM_LOAD_16dp32b32xES12_NS13_INS14_ILi2ELi4ELi3EEES17_NSV_INS5_IJS18_SE_EEENS5_IJSE_SB_EEEEEEENS4_39AutoVectorizingCopyWithAssumedAlignmentILi128EEENS4_14SM90_TMA_STOREES20_S22_S22_EEEvvEEEEvNT_6ParamsE)
        /*0044*/ 	.word	0x00000000
.L_29:


//--------------------- .nv.compat                --------------------------
	.section	.nv.compat,"",@"SHT_CUDA_COMPAT_INFO"
	.align	4
        /*0000*/ 	.byte	0x02, 0x09, 0x01, 0x00, 0x02, 0x02, 0x02, 0x00, 0x02, 0x05, 0x05, 0x00, 0x03, 0x07, 0x01, 0x01
        /*0010*/ 	.byte	0x02, 0x03, 0x01, 0x00, 0x02, 0x06, 0x01, 0x00, 0x04, 0x0b, 0x08, 0x00, 0x09, 0x00, 0x00, 0x00
        /*0020*/ 	.byte	0x00, 0x00, 0x00, 0x00


//--------------------- .nv.info._ZN7cutlass13device_kernelINS_4gemm6kernel13GemmUniversalIN4cute5tupleIJiiiiEEENS1_10collective13CollectiveMmaINS1_35MainloopSm100TmaUmmaWarpSpecializedILi4ELi2ELi4ENS5_IJNS4_1CILi1EEESB_SB_EEEEENS5_IJNSA_ILi64EEESE_NSA_ILi128EEEEEENS_12float_e4m3_tENS5_IJlSB_lEEESH_SI_NS4_8TiledMMAINS4_8MMA_AtomIJNS4_10MMA_TraitsINS4_19SM100_MMA_F8F6F4_SSEJSH_SH_fSE_SE_NS4_17integral_constantINS4_4UMMA5MajorELSP_0EEESQ_NSN_INSO_7ScaleInELSR_0EEESS_EEEEEENS4_6LayoutISC_NS5_IJNSA_ILi0EEESW_SW_EEEEENS5_IJNS4_10UnderscoreESZ_SZ_EEEEENS4_13SM90_TMA_LOADENS4_14ComposedLayoutINS4_7SwizzleILi3ELi4ELi3EEENS4_18smem_ptr_flag_bitsILi8EEENSV_INS5_IJNSA_ILi8EEESF_EEENS5_IJSF_SB_EEEEEEEvNS4_8identityES12_S1C_vS1D_EENS_8epilogue10collective18CollectiveEpilogueINS1F_23Sm100TmaWarpSpecializedILi1ELi1ELi32ELb0ELb0EEEJSG_NS5_IJNSV_ISE_SB_EES1K_EEESH_SI_SH_SI_NS1F_6fusion15FusionCallbacksIS1J_NS1M_17LinearCombinationISH_fSH_fLNS_15FloatRoundStyleE2EEESG_S1L_JEEENS4_5SM1004TMEM4LOAD26SM100_TMEM_LOAD_16dp32b32xES12_NS13_INS14_ILi2ELi4ELi3EEES17_NSV_INS5_IJS18_SE_EEENS5_IJSE_SB_EEEEEEENS4_39AutoVectorizingCopyWithAssumedAlignmentILi128EEENS4_14SM90_TMA_STOREES20_S22_S22_EEEvvEEEEvNT_6ParamsE --------------------------
	.section	.nv.info._ZN7cutlass13device_kernelINS_4gemm6kernel13GemmUniversalIN4cute5tupleIJiiiiEEENS1_10collective13CollectiveMmaINS1_35MainloopSm100TmaUmmaWarpSpecializedILi4ELi2ELi4ENS5_IJNS4_1CILi1EEESB_SB_EEEEENS5_IJNSA_ILi64EEESE_NSA_ILi128EEEEEENS_12float_e4m3_tENS5_IJlSB_lEEESH_SI_NS4_8TiledMMAINS4_8MMA_AtomIJNS4_10MMA_TraitsINS4_19SM100_MMA_F8F6F4_SSEJSH_SH_fSE_SE_NS4_17integral_constantINS4_4UMMA5MajorELSP_0EEESQ_NSN_INSO_7ScaleInELSR_0EEESS_EEEEEENS4_6LayoutISC_NS5_IJNSA_ILi0EEESW_SW_EEEEENS5_IJNS4_10UnderscoreESZ_SZ_EEEEENS4_13SM90_TMA_LOADENS4_14ComposedLayoutINS4_7SwizzleILi3ELi4ELi3EEENS4_18smem_ptr_flag_bitsILi8EEENSV_INS5_IJNSA_ILi8EEESF_EEENS5_IJSF_SB_EEEEEEEvNS4_8identityES12_S1C_vS1D_EENS_8epilogue10collective18CollectiveEpilogueINS1F_23Sm100TmaWarpSpecializedILi1ELi1ELi32ELb0ELb0EEEJSG_NS5_IJNSV_ISE_SB_EES1K_EEESH_SI_SH_SI_NS1F_6fusion15FusionCallbacksIS1J_NS1M_17LinearCombinationISH_fSH_fLNS_15FloatRoundStyleE2EEESG_S1L_JEEENS4_5SM1004TMEM4LOAD26SM100_TMEM_LOAD_16dp32b32xES12_NS13_INS14_ILi2ELi4ELi3EEES17_NSV_INS5_IJS18_SE_EEENS5_IJSE_SB_EEEEEEENS4_39AutoVectorizingCopyWithAssumedAlignmentILi128EEENS4_14SM90_TMA_STOREES20_S22_S22_EEEvvEEEEvNT_6ParamsE,"",@"SHT_CUDA_INFO"
	.sectionflags	@""
	.align	4


	//----- nvinfo : EIATTR_CUDA_API_VERSION
	.align		4
        /*0000*/ 	.byte	0x04, 0x37
        /*0002*/ 	.short	(.L_31 - .L_30)
.L_30:
        /*0004*/ 	.word	0x00000082


	//----- nvinfo : EIATTR_KPARAM_INFO
	.align		4
.L_31:
        /*0008*/ 	.byte	0x04, 0x17
        /*000a*/ 	.short	(.L_33 - .L_32)
.L_32:
        /*000c*/ 	.word	0x00000000
        /*0010*/ 	.short	0x0000
        /*0012*/ 	.short	0x0000
        /*0014*/ 	.byte	0x00, 0xf0, 0x01, 0x20


	//----- nvinfo : EIATTR_AT_ENTRY_FRAGMENTS
	.align		4
.L_33:
        /*0018*/ 	.byte	0x04, 0x4f
        /*001a*/ 	.short	(.L_35 - .L_34)


	//   ....[0]....
.L_34:
        /*001c*/ 	.word	0x00000006


	//----- nvinfo : EIATTR_RESERVED_SMEM_USED
	.align		4
.L_35:
        /*0020*/ 	.byte	0x01, 0x41
	.zero		2


	//----- nvinfo : EIATTR_SPARSE_MMA_MASK
	.align		4
        /*0024*/ 	.byte	0x03, 0x50
        /*0026*/ 	.short	0x0000


	//----- nvinfo : EIATTR_TCGEN05_1CTA_USED
	.align		4
        /*0028*/ 	.byte	0x01, 0x51
	.zero		2


	//----- nvinfo : EIATTR_MAXREG_COUNT
	.align		4
        /*002c*/ 	.byte	0x03, 0x1b
        /*002e*/ 	.short	0x00ff


	//----- nvinfo : EIATTR_NUM_BARRIERS
	.align		4
        /*0030*/ 	.byte	0x02, 0x4c
        /*0032*/ 	.byte	0x07
	.zero		1


	//----- nvinfo : EIATTR_EXTERNS
	.align		4
        /*0034*/ 	.byte	0x04, 0x0f
        /*0036*/ 	.short	(.L_37 - .L_36)


	//   ....[0]....
	.align		4
.L_36:
        /*0038*/ 	.word	index@(__assertfail)


	//----- nvinfo : EIATTR_MERCURY_ISA_VERSION
	.align		4
.L_37:
        /*003c*/ 	.byte	0x03, 0x5f
        /*003e*/ 	.short	0x0101


	//----- nvinfo : EIATTR_INT_WARP_WIDE_INSTR_OFFSETS
	.align		4
        /*0040*/ 	.byte	0x04, 0x31
        /*0042*/ 	.short	(.L_39 - .L_38)


	//   ....[0]....
.L_38:
        /*0044*/ 	.word	0x00001d60


	//   ....[1]....
        /*0048*/ 	.word	0x00003810


	//   ....[2]....
        /*004c*/ 	.word	0x00003830


	//   ....[3]....
        /*0050*/ 	.word	0x00003860


	//   ....[4]....
        /*0054*/ 	.word	0x00004270


	//   ....[5]....
        /*0058*/ 	.word	0x00004360


	//----- nvinfo : EIATTR_COOP_GROUP_MASK_REGIDS
	.align		4
.L_39:
        /*005c*/ 	.byte	0x04, 0x29
        /*005e*/ 	.short	(.L_41 - .L_40)


	//   ....[0]....
.L_40:
        /*0060*/ 	.word	0xffffffff


	//   ....[1]....
        /*0064*/ 	.word	0xffffffff


	//   ....[2]....
        /*0068*/ 	.word	0xffffffff


	//   ....[3]....
        /*006c*/ 	.word	0xffffffff


	//   ....[4]....
        /*0070*/ 	.word	0xffffffff


	//   ....[5]....
        /*0074*/ 	.word	0xffffffff


	//   ....[6]....
        /*0078*/ 	.word	0xffffffff


	//   ....[7]....
        /*007c*/ 	.word	0xffffffff


	//   ....[8]....
        /*0080*/ 	.word	0xffffffff


	//   ....[9]....
        /*0084*/ 	.word	0xffffffff


	//   ....[10]....
        /*0088*/ 	.word	0xffffffff


	//   ....[11]....
        /*008c*/ 	.word	0xffffffff


	//   ....[12]....
        /*0090*/ 	.word	0xffffffff


	//----- nvinfo : EIATTR_COOP_GROUP_INSTR_OFFSETS
	.align		4
.L_41:
        /*0094*/ 	.byte	0x04, 0x28
        /*0096*/ 	.short	(.L_43 - .L_42)


	//   ....[0]....
.L_42:
        /*0098*/ 	.word	0x00000090


	//   ....[1]....
        /*009c*/ 	.word	0x000004d0


	//   ....[2]....
        /*00a0*/ 	.word	0x00000640


	//   ....[3]....
        /*00a4*/ 	.word	0x00000780


	//   ....[4]....
        /*00a8*/ 	.word	0x00000880


	//   ....[5]....
        /*00ac*/ 	.word	0x000009f0


	//   ....[6]....
        /*00b0*/ 	.word	0x00000b90


	//   ....[7]....
        /*00b4*/ 	.word	0x00001c40


	//   ....[8]....
        /*00b8*/ 	.word	0x00002a20


	//   ....[9]....
        /*00bc*/ 	.word	0x00002c30


	//   ....[10]....
        /*00c0*/ 	.word	0x00002c60


	//   ....[11]....
        /*00c4*/ 	.word	0x000036f0


	//   ....[12]....
        /*00c8*/ 	.word	0x00003920


	//----- nvinfo : EIATTR_VRC_CTA_INIT_COUNT
	.align		4
.L_43:
        /*00cc*/ 	.byte	0x02, 0x4a
        /*00ce*/ 	.byte	0x80
	.zero		1


	//----- nvinfo : EIATTR_SYSCALL_OFFSETS
	.align		4
        /*00d0*/ 	.byte	0x04, 0x46
        /*00d2*/ 	.short	(.L_45 - .L_44)


	//   ....[0]....
.L_44:
        /*00d4*/ 	.word	0x00004d80


	//   ....[1]....
        /*00d8*/ 	.word	0x00004ec0


	//   ....[2]....
        /*00dc*/ 	.word	0x00005620


	//----- nvinfo : EIATTR_MBARRIER_INSTR_OFFSETS
	.align		4
.L_45:
        /*00e0*/ 	.byte	0x04, 0x39
        /*00e2*/ 	.short	(.L_47 - .L_46)


	//   ....[0]....
.L_46:
        /*00e4*/ 	.word	0x000005b0
        /*00e8*/ 	.word	0x000000ff
        /*00ec*/ 	.word	0x00000000
        /*00f0*/ 	.short	0x0100
        /*00f2*/ 	.byte	0x05
	.zero		1


	//   ....[1]....
        /*00f4*/ 	.word	0x000005c0
        /*00f8*/ 	.word	0x000000ff
        /*00fc*/ 	.word	0x00000020
        /*0100*/ 	.short	0x0100
        /*0102*/ 	.byte	0x05
	.zero		1


	//   ....[2]....
        /*0104*/ 	.word	0x000005d0
        /*0108*/ 	.word	0x000000ff
        /*010c*/ 	.word	0x00000008
        /*0110*/ 	.short	0x0100
        /*0112*/ 	.byte	0x05
	.zero		1


	//   ....[3]....
        /*0114*/ 	.word	0x000005e0
        /*0118*/ 	.word	0x000000ff
        /*011c*/ 	.word	0x00000028
        /*0120*/ 	.short	0x0100
        /*0122*/ 	.byte	0x05
	.zero		1


	//   ....[4]....
        /*0124*/ 	.word	0x000005f0
        /*0128*/ 	.word	0x000000ff
        /*012c*/ 	.word	0x00000010
        /*0130*/ 	.short	0x0100
        /*0132*/ 	.byte	0x05
	.zero		1


	//   ....[5]....
        /*0134*/ 	.word	0x00000600
        /*0138*/ 	.word	0x000000ff
        /*013c*/ 	.word	0x00000030
        /*0140*/ 	.short	0x0100
        /*0142*/ 	.byte	0x05
	.zero		1


	//   ....[6]....
        /*0144*/ 	.word	0x00000610
        /*0148*/ 	.word	0x000000ff
        /*014c*/ 	.word	0x00000018
        /*0150*/ 	.short	0x0100
        /*0152*/ 	.byte	0x05
	.zero		1


	//   ....[7]....
        /*0154*/ 	.word	0x00000620
        /*0158*/ 	.word	0x000000ff
        /*015c*/ 	.word	0x00000038
        /*0160*/ 	.short	0x0100
        /*0162*/ 	.byte	0x05
	.zero		1


	//   ....[8]....
        /*0164*/ 	.word	0x00000750
        /*0168*/ 	.word	0x000000ff
        /*016c*/ 	.word	0x00000040
        /*0170*/ 	.short	0x0100
        /*0172*/ 	.byte	0x06
	.zero		1


	//   ....[9]....
        /*0174*/ 	.word	0x00000760
        /*0178*/ 	.word	0x000000ff
        /*017c*/ 	.word	0x00000048
        /*0180*/ 	.short	0x0100
        /*0182*/ 	.byte	0x06
	.zero		1


	//   ....[10]....
        /*0184*/ 	.word	0x00000850
        /*0188*/ 	.word	0x000000ff
        /*018c*/ 	.word	0x00000050
        /*0190*/ 	.short	0x0100
        /*0192*/ 	.byte	0x05
	.zero		1


	//   ....[11]....
        /*0194*/ 	.word	0x00000860
        /*0198*/ 	.word	0x000000ff
        /*019c*/ 	.word	0x00000058
        /*01a0*/ 	.short	0x0100
        /*01a2*/ 	.byte	0x05
	.zero		1


	//   ....[12]....
        /*01a4*/ 	.word	0x000009a0
        /*01a8*/ 	.word	0x000000ff
        /*01ac*/ 	.word	0x00000060
        /*01b0*/ 	.short	0x0100
        /*01b2*/ 	.byte	0x05
	.zero		1


	//   ....[13]....
        /*01b4*/ 	.word	0x000009b0
        /*01b8*/ 	.word	0x000000ff
        /*01bc*/ 	.word	0x00000070
        /*01c0*/ 	.short	0x0100
        /*01c2*/ 	.byte	0x05
	.zero		1


	//   ....[14]....
        /*01c4*/ 	.word	0x000009c0
        /*01c8*/ 	.word	0x000000ff
        /*01cc*/ 	.word	0x00000068
        /*01d0*/ 	.short	0x0100
        /*01d2*/ 	.byte	0x05
	.zero		1


	//   ....[15]....
        /*01d4*/ 	.word	0x000009d0
        /*01d8*/ 	.word	0x000000ff
        /*01dc*/ 	.word	0x00000078
        /*01e0*/ 	.short	0x0100
        /*01e2*/ 	.byte	0x05
	.zero		1


	//   ....[16]....
        /*01e4*/ 	.word	0x00000b00
        /*01e8*/ 	.word	0x000000ff
        /*01ec*/ 	.word	0x00000080
        /*01f0*/ 	.short	0x0100
        /*01f2*/ 	.byte	0x06
	.zero		1


	//   ....[17]....
        /*01f4*/ 	.word	0x00000b10
        /*01f8*/ 	.word	0x000000ff
        /*01fc*/ 	.word	0x000000a0
        /*0200*/ 	.short	0x0100
        /*0202*/ 	.byte	0x06
	.zero		1


	//   ....[18]....
        /*0204*/ 	.word	0x00000b20
        /*0208*/ 	.word	0x000000ff
        /*020c*/ 	.word	0x00000088
        /*0210*/ 	.short	0x0100
        /*0212*/ 	.byte	0x06
	.zero		1


	//   ....[19]....
        /*0214*/ 	.word	0x00000b30
        /*0218*/ 	.word	0x000000ff
        /*021c*/ 	.word	0x000000a8
        /*0220*/ 	.short	0x0100
        /*0222*/ 	.byte	0x06
	.zero		1


	//   ....[20]....
        /*0224*/ 	.word	0x00000b40
        /*0228*/ 	.word	0x000000ff
        /*022c*/ 	.word	0x00000090
        /*0230*/ 	.short	0x0100
        /*0232*/ 	.byte	0x06
	.zero		1


	//   ....[21]....
        /*0234*/ 	.word	0x00000b50
        /*0238*/ 	.word	0x000000ff
        /*023c*/ 	.word	0x000000b0
        /*0240*/ 	.short	0x0100
        /*0242*/ 	.byte	0x06
	.zero		1


	//   ....[22]....
        /*0244*/ 	.word	0x00000b60
        /*0248*/ 	.word	0x000000ff
        /*024c*/ 	.word	0x00000098
        /*0250*/ 	.short	0x0100
        /*0252*/ 	.byte	0x06
	.zero		1


	//   ....[23]....
        /*0254*/ 	.word	0x00000b70
        /*0258*/ 	.word	0x000000ff
        /*025c*/ 	.word	0x000000b8
        /*0260*/ 	.short	0x0100
        /*0262*/ 	.byte	0x06
	.zero		1


	//   ....[24]....
        /*0264*/ 	.word	0x00000c60
        /*0268*/ 	.word	0x000000ff
        /*026c*/ 	.word	0x000000c0
        /*0270*/ 	.short	0x0100
        /*0272*/ 	.byte	0x05
	.zero		1


	//   ....[25]....
        /*0274*/ 	.word	0x00000c70
        /*0278*/ 	.word	0x000000ff
        /*027c*/ 	.word	0x000000d0
        /*0280*/ 	.short	0x0100
        /*0282*/ 	.byte	0x05
	.zero		1


	//   ....[26]....
        /*0284*/ 	.word	0x00000c80
        /*0288*/ 	.word	0x000000ff
        /*028c*/ 	.word	0x000000c8
        /*0290*/ 	.short	0x0100
        /*0292*/ 	.byte	0x05
	.zero		1


	//   ....[27]....
        /*0294*/ 	.word	0x00000c90
        /*0298*/ 	.word	0x000000ff
        /*029c*/ 	.word	0x000000d8
        /*02a0*/ 	.short	0x0100
        /*02a2*/ 	.byte	0x05
	.zero		1


	//   ....[28]....
        /*02a4*/ 	.word	0x00001560
        /*02a8*/ 	.word	0x00000003
        /*02ac*/ 	.word	0x000000d0
        /*02b0*/ 	.short	0x010a
        /*02b2*/ 	.byte	0xff
	.zero		1


	//   ....[29]....
        /*02b4*/ 	.word	0x00001590
        /*02b8*/ 	.word	0x00000003
        /*02bc*/ 	.word	0x000000c0
        /*02c0*/ 	.short	0x0101
        /*02c2*/ 	.byte	0xff
	.zero		1


	//   ....[30]....
        /*02c4*/ 	.word	0x00001660
        /*02c8*/ 	.word	0x000000ff
        /*02cc*/ 	.word	0x00000020
        /*02d0*/ 	.short	0x010a
        /*02d2*/ 	.byte	0x08
	.zero		1


	//   ....[31]....
        /*02d4*/ 	.word	0x00001700
        /*02d8*/ 	.word	0x000000ff
        /*02dc*/ 	.word	0x00000020
        /*02e0*/ 	.short	0x010a
        /*02e2*/ 	.byte	0x21
	.zero		1


	//   ....[32]....
        /*02e4*/ 	.word	0x00001860
        /*02e8*/ 	.word	0x000000ff
        /*02ec*/ 	.word	0x00000020
        /*02f0*/ 	.short	0x010a
        /*02f2*/ 	.byte	0x08
	.zero		1


	//   ....[33]....
        /*02f4*/ 	.word	0x00001950
        /*02f8*/ 	.word	0x000000ff
        /*02fc*/ 	.word	0x00000058
        /*0300*/ 	.short	0x0101
        /*0302*/ 	.byte	0x04
	.zero		1


	//   ....[34]....
        /*0304*/ 	.word	0x00001970
        /*0308*/ 	.word	0x000000ff
        /*030c*/ 	.word	0x00000020
        /*0310*/ 	.short	0x010a
        /*0312*/ 	.byte	0x08
	.zero		1


	//   ....[35]....
        /*0314*/ 	.word	0x000019f0
        /*0318*/ 	.word	0x000000ff
        /*031c*/ 	.word	0x00000020
        /*0320*/ 	.short	0x010a
        /*0322*/ 	.byte	0x11
	.zero		1


	//   ....[36]....
        /*0324*/ 	.word	0x00001b50
        /*0328*/ 	.word	0x000000ff
        /*032c*/ 	.word	0x00000020
        /*0330*/ 	.short	0x010a
        /*0332*/ 	.byte	0x08
	.zero		1


	//   ....[37]....
        /*0334*/ 	.word	0x00001c70
        /*0338*/ 	.word	0x00000002
        /*033c*/ 	.word	0x00000060
        /*0340*/ 	.short	0x010a
        /*0342*/ 	.byte	0xff
	.zero		1


	//   ....[38]....
        /*0344*/ 	.word	0x00001d30
        /*0348*/ 	.word	0x00000002
        /*034c*/ 	.word	0x00000000
        /*0350*/ 	.short	0x0101
        /*0352*/ 	.byte	0xff
	.zero		1


	//   ....[39]....
        /*0354*/ 	.word	0x00002290
        /*0358*/ 	.word	0x000000ff
        /*035c*/ 	.word	0x00000000
        /*0360*/ 	.short	0x010a
        /*0362*/ 	.byte	0x05
	.zero		1


	//   ....[40]....
        /*0364*/ 	.word	0x00002320
        /*0368*/ 	.word	0x000000ff
        /*036c*/ 	.word	0x00000000
        /*0370*/ 	.short	0x010a
        /*0372*/ 	.byte	0x05
	.zero		1


	//   ....[41]....
        /*0374*/ 	.word	0x000023b0
        /*0378*/ 	.word	0x000000ff
        /*037c*/ 	.word	0x00000000
        /*0380*/ 	.short	0x010a
        /*0382*/ 	.byte	0x05
	.zero		1


	//   ....[42]....
        /*0384*/ 	.word	0x00002450
        /*0388*/ 	.word	0x00000000
        /*038c*/ 	.word	0x00000000
        /*0390*/ 	.short	0x010a
        /*0392*/ 	.byte	0xff
	.zero		1


	//   ....[43]....
        /*0394*/ 	.word	0x00002570
        /*0398*/ 	.word	0x00000000
        /*039c*/ 	.word	0x000000c0
        /*03a0*/ 	.short	0x010a
        /*03a2*/ 	.byte	0xff
	.zero		1


	//   ....[44]....
        /*03a4*/ 	.word	0x000025d0
        /*03a8*/ 	.word	0x00000004
        /*03ac*/ 	.word	0x00000000
        /*03b0*/ 	.short	0x0101
        /*03b2*/ 	.byte	0xff
	.zero		1


	//   ....[45]....
        /*03b4*/ 	.word	0x000025f0
        /*03b8*/ 	.word	0x000000ff
        /*03bc*/ 	.word	0x00000070
        /*03c0*/ 	.short	0x010a
        /*03c2*/ 	.byte	0x05
	.zero		1


	//   ....[46]....
        /*03c4*/ 	.word	0x00002710
        /*03c8*/ 	.word	0x00000000
        /*03cc*/ 	.word	0x00000060
        /*03d0*/ 	.short	0x010a
        /*03d2*/ 	.byte	0xff
	.zero		1


	//   ....[47]....
        /*03d4*/ 	.word	0x00002820
        /*03d8*/ 	.word	0x00000000
        /*03dc*/ 	.word	0x00000000
        /*03e0*/ 	.short	0x0101
        /*03e2*/ 	.byte	0xff
	.zero		1


	//   ....[48]....
        /*03e4*/ 	.word	0x000028b0
        /*03e8*/ 	.word	0x000000ff
        /*03ec*/ 	.word	0x00000070
        /*03f0*/ 	.short	0x0106
        /*03f2*/ 	.byte	0x05
	.zero		1


	//   ....[49]....
        /*03f4*/ 	.word	0x000028d0
        /*03f8*/ 	.word	0x000000ff
        /*03fc*/ 	.word	0x00000070
        /*0400*/ 	.short	0x010a
        /*0402*/ 	.byte	0x05
	.zero		1


	//   ....[50]....
        /*0404*/ 	.word	0x00002960
        /*0408*/ 	.word	0x000000ff
        /*040c*/ 	.word	0x00000070
        /*0410*/ 	.short	0x0106
        /*0412*/ 	.byte	0x04
	.zero		1


	//   ....[51]....
        /*0414*/ 	.word	0x000029a0
        /*0418*/ 	.word	0x00000000
        /*041c*/ 	.word	0x00000070
        /*0420*/ 	.short	0x010a
        /*0422*/ 	.byte	0xff
	.zero		1


	//   ....[52]....
        /*0424*/ 	.word	0x00002ee0
        /*0428*/ 	.word	0x00000000
        /*042c*/ 	.word	0x00000060
        /*0430*/ 	.short	0x010a
        /*0432*/ 	.byte	0xff
	.zero		1


	//   ....[53]....
        /*0434*/ 	.word	0x00002fe0
        /*0438*/ 	.word	0x00000003
        /*043c*/ 	.word	0x00000000
        /*0440*/ 	.short	0x0101
        /*0442*/ 	.byte	0xff
	.zero		1


	//   ....[54]....
        /*0444*/ 	.word	0x00002ff0
        /*0448*/ 	.word	0x000000ff
        /*044c*/ 	.word	0x00000000
        /*0450*/ 	.short	0x010a
        /*0452*/ 	.byte	0x06
	.zero		1


	//   ....[55]....
        /*0454*/ 	.word	0x00003070
        /*0458*/ 	.word	0x000000ff
        /*045c*/ 	.word	0x000000a0
        /*0460*/ 	.short	0x010a
        /*0462*/ 	.byte	0x07
	.zero		1


	//   ....[56]....
        /*0464*/ 	.word	0x00003150
        /*0468*/ 	.word	0x000000ff
        /*046c*/ 	.word	0x00000000
        /*0470*/ 	.short	0x010a
        /*0472*/ 	.byte	0x06
	.zero		1


	//   ....[57]....
        /*0474*/ 	.word	0x00003280
        /*0478*/ 	.word	0x000000ff
        /*047c*/ 	.word	0x00000000
        /*0480*/ 	.short	0x010a
        /*0482*/ 	.byte	0x1a
	.zero		1


	//   ....[58]....
        /*0484*/ 	.word	0x00003520
        /*0488*/ 	.word	0x000000ff
        /*048c*/ 	.word	0x00000000
        /*0490*/ 	.short	0x010a
        /*0492*/ 	.byte	0x06
	.zero		1


	//   ....[59]....
        /*0494*/ 	.word	0x000035b0
        /*0498*/ 	.word	0x000000ff
        /*049c*/ 	.word	0x00000000
        /*04a0*/ 	.short	0x010a
        /*04a2*/ 	.byte	0x06
	.zero		1


	//   ....[60]....
        /*04a4*/ 	.word	0x00003640
        /*04a8*/ 	.word	0x000000ff
        /*04ac*/ 	.word	0x00000000
        /*04b0*/ 	.short	0x010a
        /*04b2*/ 	.byte	0x06
	.zero		1


	//   ....[61]....
        /*04b4*/ 	.word	0x000036d0
        /*04b8*/ 	.word	0x000000ff
        /*04bc*/ 	.word	0x00000000
        /*04c0*/ 	.short	0x010a
        /*04c2*/ 	.byte	0x07
	.zero		1


	//   ....[62]....
        /*04c4*/ 	.word	0x00003b10
        /*04c8*/ 	.word	0x00000000
        /*04cc*/ 	.word	0x00000060
        /*04d0*/ 	.short	0x010a
        /*04d2*/ 	.byte	0xff
	.zero		1


	//   ....[63]....
        /*04d4*/ 	.word	0x00003c00
        /*04d8*/ 	.word	0x00000000
        /*04dc*/ 	.word	0x00000000
        /*04e0*/ 	.short	0x0101
        /*04e2*/ 	.byte	0xff
	.zero		1


	//   ....[64]....
        /*04e4*/ 	.word	0x00003f20
        /*04e8*/ 	.word	0x000000ff
        /*04ec*/ 	.word	0x00000058
        /*04f0*/ 	.short	0x010a
        /*04f2*/ 	.byte	0x06
	.zero		1


	//   ....[65]....
        /*04f4*/ 	.word	0x000040a0
        /*04f8*/ 	.word	0x000000ff
        /*04fc*/ 	.word	0x00000048
        /*0500*/ 	.short	0x010a
        /*0502*/ 	.byte	0x06
	.zero		1


	//   ....[66]....
        /*0504*/ 	.word	0x000043d0
        /*0508*/ 	.word	0x000000ff
        /*050c*/ 	.word	0x00000040
        /*0510*/ 	.short	0x010b
        /*0512*/ 	.byte	0x06
	.zero		1


	//   ....[67]....
        /*0514*/ 	.word	0x000043f0
        /*0518*/ 	.word	0x000000ff
        /*051c*/ 	.word	0x00000000
        /*0520*/ 	.short	0x0101
        /*0522*/ 	.byte	0x25
	.zero		1


	//   ....[68]....
        /*0524*/ 	.word	0x00004430
        /*0528*/ 	.word	0x00000000
        /*052c*/ 	.word	0x00000048
        /*0530*/ 	.short	0x010a
        /*0532*/ 	.byte	0xff
	.zero		1


	//   ....[69]....
        /*0534*/ 	.word	0x00004790
        /*0538*/ 	.word	0x00000000
        /*053c*/ 	.word	0x00000060
        /*0540*/ 	.short	0x010a
        /*0542*/ 	.byte	0xff
	.zero		1


	//   ....[70]....
        /*0544*/ 	.word	0x000048a0
        /*0548*/ 	.word	0x00000000
        /*054c*/ 	.word	0x00000000
        /*0550*/ 	.short	0x0101
        /*0552*/ 	.byte	0xff
	.zero		1


	//   ....[71]....
        /*0554*/ 	.word	0x00005250
        /*0558*/ 	.word	0x000000ff
        /*055c*/ 	.word	0x00000040
        /*0560*/ 	.short	0x010a
        /*0562*/ 	.byte	0x2b
	.zero		1


	//   ....[72]....
        /*0564*/ 	.word	0x00005270
        /*0568*/ 	.word	0x0000005c
        /*056c*/ 	.word	0x00000080
        /*0570*/ 	.short	0x010a
        /*0572*/ 	.byte	0xff
	.zero		1


	//   ....[73]....
        /*0574*/ 	.word	0x000053c0
        /*0578*/ 	.word	0x000000ff
        /*057c*/ 	.word	0x00000040
        /*0580*/ 	.short	0x010a
        /*0582*/ 	.byte	0x2b
	.zero		1


	//   ....[74]....
        /*0584*/ 	.word	0x000054a0
        /*0588*/ 	.word	0x000000ff
        /*058c*/ 	.word	0x00000000
        /*0590*/ 	.short	0x0101
        /*0592*/ 	.byte	0x04
	.zero		1


	//   ....[75]....
        /*0594*/ 	.word	0x00005500
        /*0598*/ 	.word	0x0000005c
        /*059c*/ 	.word	0x00000080
        /*05a0*/ 	.short	0x010a
        /*05a2*/ 	.byte	0xff
	.zero		1


	//   ....[76]....
        /*05a4*/ 	.word	0x000058d0
        /*05a8*/ 	.word	0x000000ff
        /*05ac*/ 	.word	0x00000000
        /*05b0*/ 	.short	0x0101
        /*05b2*/ 	.byte	0x05
	.zero		1


	//   ....[77]....
        /*05b4*/ 	.word	0x00006160
        /*05b8*/ 	.word	0x00000003
        /*05bc*/ 	.word	0x000000d0
        /*05c0*/ 	.short	0x010a
        /*05c2*/ 	.byte	0xff
	.zero		1


	//   ....[78]....
        /*05c4*/ 	.word	0x000061c0
        /*05c8*/ 	.word	0x00000002
        /*05cc*/ 	.word	0x00000020
        /*05d0*/ 	.short	0x010a
        /*05d2*/ 	.byte	0xff
	.zero		1


	//   ....[79]....
        /*05d4*/ 	.word	0x00006220
        /*05d8*/ 	.word	0x00000002
        /*05dc*/ 	.word	0x00000020
        /*05e0*/ 	.short	0x010a
        /*05e2*/ 	.byte	0xff
	.zero		1


	//   ....[80]....
        /*05e4*/ 	.word	0x00006270
        /*05e8*/ 	.word	0x00000002
        /*05ec*/ 	.word	0x00000060
        /*05f0*/ 	.short	0x010a
        /*05f2*/ 	.byte	0xff
	.zero		1


	//   ....[81]....
        /*05f4*/ 	.word	0x000062d0
        /*05f8*/ 	.word	0x00000000
        /*05fc*/ 	.word	0x00000000
        /*0600*/ 	.short	0x010a
        /*0602*/ 	.byte	0xff
	.zero		1


	//   ....[82]....
        /*0604*/ 	.word	0x00006330
        /*0608*/ 	.word	0x00000000
        /*060c*/ 	.word	0x00000000
        /*0610*/ 	.short	0x010a
        /*0612*/ 	.byte	0xff
	.zero		1


	//   ....[83]....
        /*0614*/ 	.word	0x00006390
        /*0618*/ 	.word	0x00000000
        /*061c*/ 	.word	0x00000000
        /*0620*/ 	.short	0x010a
        /*0622*/ 	.byte	0xff
	.zero		1


	//   ....[84]....
        /*0624*/ 	.word	0x000063e0
        /*0628*/ 	.word	0x00000000
        /*062c*/ 	.word	0x000000c0
        /*0630*/ 	.short	0x010a
        /*0632*/ 	.byte	0xff
	.zero		1


	//   ....[85]....
        /*0634*/ 	.word	0x00006440
        /*0638*/ 	.word	0x00000000
        /*063c*/ 	.word	0x00000070
        /*0640*/ 	.short	0x010a
        /*0642*/ 	.byte	0xff
	.zero		1


	//   ....[86]....
        /*0644*/ 	.word	0x00006490
        /*0648*/ 	.word	0x00000000
        /*064c*/ 	.word	0x00000060
        /*0650*/ 	.short	0x010a
        /*0652*/ 	.byte	0xff
	.zero		1


	//   ....[87]....
        /*0654*/ 	.word	0x000064f0
        /*0658*/ 	.word	0x00000000
        /*065c*/ 	.word	0x00000070
        /*0660*/ 	.short	0x010a
        /*0662*/ 	.byte	0xff
	.zero		1


	//   ....[88]....
        /*0664*/ 	.word	0x00006540
        /*0668*/ 	.word	0x00000000
        /*066c*/ 	.word	0x00000060
        /*0670*/ 	.short	0x010a
        /*0672*/ 	.byte	0xff
	.zero		1


	//   ....[89]....
        /*0674*/ 	.word	0x000065a0
        /*0678*/ 	.word	0x00000003
        /*067c*/ 	.word	0x000000a0
        /*0680*/ 	.short	0x010a
        /*0682*/ 	.byte	0xff
	.zero		1


	//   ....[90]....
        /*0684*/ 	.word	0x00006600
        /*0688*/ 	.word	0x00000000
        /*068c*/ 	.word	0x00000000
        /*0690*/ 	.short	0x010a
        /*0692*/ 	.byte	0xff
	.zero		1


	//   ....[91]....
        /*0694*/ 	.word	0x00006660
        /*0698*/ 	.word	0x00000000
        /*069c*/ 	.word	0x00000000
        /*06a0*/ 	.short	0x010a
        /*06a2*/ 	.byte	0xff
	.zero		1


	//   ....[92]....
        /*06a4*/ 	.word	0x000066c0
        /*06a8*/ 	.word	0x00000000
        /*06ac*/ 	.word	0x00000000
        /*06b0*/ 	.short	0x010a
        /*06b2*/ 	.byte	0xff
	.zero		1


	//   ....[93]....
        /*06b4*/ 	.word	0x00006720
        /*06b8*/ 	.word	0x00000000
        /*06bc*/ 	.word	0x00000000
        /*06c0*/ 	.short	0x010a
        /*06c2*/ 	.byte	0xff
	.zero		1


	//   ....[94]....
        /*06c4*/ 	.word	0x00006780
        /*06c8*/ 	.word	0x00000000
        /*06cc*/ 	.word	0x00000000
        /*06d0*/ 	.short	0x010a
        /*06d2*/ 	.byte	0xff
	.zero		1


	//   ....[95]....
        /*06d4*/ 	.word	0x000067d0
        /*06d8*/ 	.word	0x00000000
        /*06dc*/ 	.word	0x00000060
        /*06e0*/ 	.short	0x010a
        /*06e2*/ 	.byte	0xff
	.zero		1


	//   ....[96]....
        /*06e4*/ 	.word	0x00006830
        /*06e8*/ 	.word	0x00000000
        /*06ec*/ 	.word	0x00000058
        /*06f0*/ 	.short	0x010a
        /*06f2*/ 	.byte	0xff
	.zero		1


	//   ....[97]....
        /*06f4*/ 	.word	0x00006890
        /*06f8*/ 	.word	0x00000003
        /*06fc*/ 	.word	0x00000048
        /*0700*/ 	.short	0x010a
        /*0702*/ 	.byte	0xff
	.zero		1


	//   ....[98]....
        /*0704*/ 	.word	0x000068e0
        /*0708*/ 	.word	0x00000000
        /*070c*/ 	.word	0x00000060
        /*0710*/ 	.short	0x010a
        /*0712*/ 	.byte	0xff
	.zero		1


	//   ....[99]....
        /*0714*/ 	.word	0x00006940
        /*0718*/ 	.word	0x00000000
        /*071c*/ 	.word	0x00000040
        /*0720*/ 	.short	0x010a
        /*0722*/ 	.byte	0xff
	.zero		1


	//   ....[100]....
        /*0724*/ 	.word	0x00006990
        /*0728*/ 	.word	0x0000005c
        /*072c*/ 	.word	0x00000080
        /*0730*/ 	.short	0x010a
        /*0732*/ 	.byte	0xff
	.zero		1


	//----- nvinfo : EIATTR_NUM_MBARRIERS
	.align		4
.L_47:
        /*0734*/ 	.byte	0x03, 0x38
        /*0736*/ 	.short	0x001c


	//----- nvinfo : EIATTR_EXIT_INSTR_OFFSETS
	.align		4
        /*0738*/ 	.byte	0x04, 0x1c
        /*073a*/ 	.short	(.L_49 - .L_48)


	//   ....[0]....
.L_48:
        /*073c*/ 	.word	0x00002480


	//   ....[1]....
        /*0740*/ 	.word	0x00002970


	//   ....[2]....
        /*0744*/ 	.word	0x000029d0


	//   ....[3]....
        /*0748*/ 	.word	0x00003930


	//   ....[4]....
        /*074c*/ 	.word	0x00004460


	//   ....[5]....
        /*0750*/ 	.word	0x000044a0


	//   ....[6]....
        /*0754*/ 	.word	0x00006150


	//----- nvinfo : EIATTR_MAX_THREADS
	.align		4
.L_49:
        /*0758*/ 	.byte	0x04, 0x05
        /*075a*/ 	.short	(.L_51 - .L_50)
.L_50:
        /*075c*/ 	.word	0x00000100
        /*0760*/ 	.word	0x00000001
        /*0764*/ 	.word	0x00000001


	//----- nvinfo : EIATTR_CRS_STACK_SIZE
	.align		4
.L_51:
        /*0768*/ 	.byte	0x04, 0x1e
        /*076a*/ 	.short	(.L_53 - .L_52)
.L_52:
        /*076c*/ 	.word	0x00000000


	//----- nvinfo : EIATTR_CBANK_PARAM_SIZE
	.align		4
.L_53:
        /*0770*/ 	.byte	0x03, 0x19
        /*0772*/ 	.short	0x0800


	//----- nvinfo : EIATTR_PARAM_CBANK
	.align		4
        /*0774*/ 	.byte	0x04, 0x0a
        /*0776*/ 	.short	(.L_55 - .L_54)
	.align		4
.L_54:
        /*0778*/ 	.word	index@(.nv.constant0._ZN7cutlass13device_kernelINS_4gemm6kernel13GemmUniversalIN4cute5tupleIJiiiiEEENS1_10collective13CollectiveMmaINS1_35MainloopSm100TmaUmmaWarpSpecializedILi4ELi2ELi4ENS5_IJNS4_1CILi1EEESB_SB_EEEEENS5_IJNSA_ILi64EEESE_NSA_ILi128EEEEEENS_12float_e4m3_tENS5_IJlSB_lEEESH_SI_NS4_8TiledMMAINS4_8MMA_AtomIJNS4_10MMA_TraitsINS4_19SM100_MMA_F8F6F4_SSEJSH_SH_fSE_SE_NS4_17integral_constantINS4_4UMMA5MajorELSP_0EEESQ_NSN_INSO_7ScaleInELSR_0EEESS_EEEEEENS4_6LayoutISC_NS5_IJNSA_ILi0EEESW_SW_EEEEENS5_IJNS4_10UnderscoreESZ_SZ_EEEEENS4_13SM90_TMA_LOADENS4_14ComposedLayoutINS4_7SwizzleILi3ELi4ELi3EEENS4_18smem_ptr_flag_bitsILi8EEENSV_INS5_IJNSA_ILi8EEESF_EEENS5_IJSF_SB_EEEEEEEvNS4_8identityES12_S1C_vS1D_EENS_8epilogue10collective18CollectiveEpilogueINS1F_23Sm100TmaWarpSpecializedILi1ELi1ELi32ELb0ELb0EEEJSG_NS5_IJNSV_ISE_SB_EES1K_EEESH_SI_SH_SI_NS1F_6fusion15FusionCallbacksIS1J_NS1M_17LinearCombinationISH_fSH_fLNS_15FloatRoundStyleE2EEESG_S1L_JEEENS4_5SM1004TMEM4LOAD26SM100_TMEM_LOAD_16dp32b32xES12_NS13_INS14_ILi2ELi4ELi3EEES17_NSV_INS5_IJS18_SE_EEENS5_IJSE_SB_EEEEEEENS4_39AutoVectorizingCopyWithAssumedAlignmentILi128EEENS4_14SM90_TMA_STOREES20_S22_S22_EEEvvEEEEvNT_6ParamsE)
        /*077c*/ 	.short	0x0380
        /*077e*/ 	.short	0x0800


	//----- nvinfo : EIATTR_SW_WAR
	.align		4
.L_55:
        /*0780*/ 	.byte	0x04, 0x36
        /*0782*/ 	.short	(.L_57 - .L_56)
.L_56:
        /*0784*/ 	.word	0x00000008
.L_57:


//--------------------- .nv.callgraph             --------------------------
	.section	.nv.callgraph,"",@"SHT_CUDA_CALLGRAPH"
	.align	4
	.sectionentsize	8
	.align		4
        /*0000*/ 	.word	0x00000000
	.align		4
        /*0004*/ 	.word	0xffffffff
	.align		4
        /*0008*/ 	.word	index@(_ZN7cutlass13device_kernelINS_4gemm6kernel13GemmUniversalIN4cute5tupleIJiiiiEEENS1_10collective13CollectiveMmaINS1_35MainloopSm100TmaUmmaWarpSpecializedILi4ELi2ELi4ENS5_IJNS4_1CILi1EEESB_SB_EEEEENS5_IJNSA_ILi64EEESE_NSA_ILi128EEEEEENS_12float_e4m3_tENS5_IJlSB_lEEESH_SI_NS4_8TiledMMAINS4_8MMA_AtomIJNS4_10MMA_TraitsINS4_19SM100_MMA_F8F6F4_SSEJSH_SH_fSE_SE_NS4_17integral_constantINS4_4UMMA5MajorELSP_0EEESQ_NSN_INSO_7ScaleInELSR_0EEESS_EEEEEENS4_6LayoutISC_NS5_IJNSA_ILi0EEESW_SW_EEEEENS5_IJNS4_10UnderscoreESZ_SZ_EEEEENS4_13SM90_TMA_LOADENS4_14ComposedLayoutINS4_7SwizzleILi3ELi4ELi3EEENS4_18smem_ptr_flag_bitsILi8EEENSV_INS5_IJNSA_ILi8EEESF_EEENS5_IJSF_SB_EEEEEEEvNS4_8identityES12_S1C_vS1D_EENS_8epilogue10collective18CollectiveEpilogueINS1F_23Sm100TmaWarpSpecializedILi1ELi1ELi32ELb0ELb0EEEJSG_NS5_IJNSV_ISE_SB_EES1K_EEESH_SI_SH_SI_NS1F_6fusion15FusionCallbacksIS1J_NS1M_17LinearCombinationISH_fSH_fLNS_15FloatRoundStyleE2EEESG_S1L_JEEENS4_5SM1004TMEM4LOAD26SM100_TMEM_LOAD_16dp32b32xES12_NS13_INS14_ILi2ELi4ELi3EEES17_NSV_INS5_IJS18_SE_EEENS5_IJSE_SB_EEEEEEENS4_39AutoVectorizingCopyWithAssumedAlignmentILi128EEENS4_14SM90_TMA_STOREES20_S22_S22_EEEvvEEEEvNT_6ParamsE)
	.align		4
        /*000c*/ 	.word	index@(__assertfail)
	.align		4
        /*0010*/ 	.word	0x00000000
	.align		4
        /*0014*/ 	.word	0xfffffffe
	.align		4
        /*0018*/ 	.word	0x00000000
	.align		4
        /*001c*/ 	.word	0xfffffffd
	.align		4
        /*0020*/ 	.word	0x00000000
	.align		4
        /*0024*/ 	.word	0xfffffffc


//--------------------- .nv.constant4             --------------------------
	.section	.nv.constant4,"a",@progbits
	.align	8
	.align		8
.nv.constant4:
        /*0000*/ 	.dword	__assertfail
	.align		8
        /*0008*/ 	.dword	__unnamed_1
	.align		8
        /*0010*/ 	.dword	__unnamed_2
	.align		8
        /*0018*/ 	.dword	_ZN40_INTERNAL_c8014281_4_k_cu_8fcd987c_188114cuda3std3__45__cpo5beginE
	.align		8
        /*0020*/ 	.dword	_ZN40_INTERNAL_c8014281_4_k_cu_8fcd987c_188114cuda3std3__45__cpo3endE
	.align		8
        /*0028*/ 	.dword	_ZN40_INTERNAL_c8014281_4_k_cu_8fcd987c_188114cuda3std3__45__cpo6cbeginE
	.align		8
        /*0030*/ 	.dword	_ZN40_INTERNAL_c8014281_4_k_cu_8fcd987c_188114cuda3std3__45__cpo4cendE
	.align		8
        /*0038*/ 	.dword	_ZN40_INTERNAL_c8014281_4_k_cu_8fcd987c_188114cuda3std3__442_GLOBAL__N__c8014281_4_k_cu_8fcd987c_188116ignoreE
	.align		8
        /*0040*/ 	.dword	_ZN40_INTERNAL_c8014281_4_k_cu_8fcd987c_188114cuda3std3__419piecewise_constructE
	.align		8
        /*0048*/ 	.dword	_ZN40_INTERNAL_c8014281_4_k_cu_8fcd987c_188114cuda3std3__48in_placeE
	.align		8
        /*0050*/ 	.dword	_ZN40_INTERNAL_c8014281_4_k_cu_8fcd987c_188114cuda3std6ranges3__45__cpo4swapE
	.align		8
        /*0058*/ 	.dword	_ZN40_INTERNAL_c8014281_4_k_cu_8fcd987c_188114cuda3std6ranges3__45__cpo9iter_moveE
	.align		8
        /*0060*/ 	.dword	_ZN40_INTERNAL_c8014281_4_k_cu_8fcd987c_188114cute7productE
	.align		8
        /*0068*/ 	.dword	_ZN40_INTERNAL_c8014281_4_k_cu_8fcd987c_188114cute1_E
	.align		8
        /*0070*/ 	.dword	$str$25
	.align		8
        /*0078*/ 	.dword	$str$26
	.align		8
        /*0080*/ 	.dword	$str$27
	.align		8
        /*0088*/ 	.dword	$str$28


//--------------------- .text._ZN7cutlass13device_kernelINS_4gemm6kernel13GemmUniversalIN4cute5tupleIJiiiiEEENS1_10collective13CollectiveMmaINS1_35MainloopSm100TmaUmmaWarpSpecializedILi4ELi2ELi4ENS5_IJNS4_1CILi1EEESB_SB_EEEEENS5_IJNSA_ILi64EEESE_NSA_ILi128EEEEEENS_12float_e4m3_tENS5_IJlSB_lEEESH_SI_NS4_8TiledMMAINS4_8MMA_AtomIJNS4_10MMA_TraitsINS4_19SM100_MMA_F8F6F4_SSEJSH_SH_fSE_SE_NS4_17integral_constantINS4_4UMMA5MajorELSP_0EEESQ_NSN_INSO_7ScaleInELSR_0EEESS_EEEEEENS4_6LayoutISC_NS5_IJNSA_ILi0EEESW_SW_EEEEENS5_IJNS4_10UnderscoreESZ_SZ_EEEEENS4_13SM90_TMA_LOADENS4_14ComposedLayoutINS4_7SwizzleILi3ELi4ELi3EEENS4_18smem_ptr_flag_bitsILi8EEENSV_INS5_IJNSA_ILi8EEESF_EEENS5_IJSF_SB_EEEEEEEvNS4_8identityES12_S1C_vS1D_EENS_8epilogue10collective18CollectiveEpilogueINS1F_23Sm100TmaWarpSpecializedILi1ELi1ELi32ELb0ELb0EEEJSG_NS5_IJNSV_ISE_SB_EES1K_EEESH_SI_SH_SI_NS1F_6fusion15FusionCallbacksIS1J_NS1M_17LinearCombinationISH_fSH_fLNS_15FloatRoundStyleE2EEESG_S1L_JEEENS4_5SM1004TMEM4LOAD26SM100_TMEM_LOAD_16dp32b32xES12_NS13_INS14_ILi2ELi4ELi3EEES17_NSV_INS5_IJS18_SE_EEENS5_IJSE_SB_EEEEEEENS4_39AutoVectorizingCopyWithAssumedAlignmentILi128EEENS4_14SM90_TMA_STOREES20_S22_S22_EEEvvEEEEvNT_6ParamsE --------------------------
	.section	.text._ZN7cutlass13device_kernelINS_4gemm6kernel13GemmUniversalIN4cute5tupleIJiiiiEEENS1_10collective13CollectiveMmaINS1_35MainloopSm100TmaUmmaWarpSpecializedILi4ELi2ELi4ENS5_IJNS4_1CILi1EEESB_SB_EEEEENS5_IJNSA_ILi64EEESE_NSA_ILi128EEEEEENS_12float_e4m3_tENS5_IJlSB_lEEESH_SI_NS4_8TiledMMAINS4_8MMA_AtomIJNS4_10MMA_TraitsINS4_19SM100_MMA_F8F6F4_SSEJSH_SH_fSE_SE_NS4_17integral_constantINS4_4UMMA5MajorELSP_0EEESQ_NSN_INSO_7ScaleInELSR_0EEESS_EEEEEENS4_6LayoutISC_NS5_IJNSA_ILi0EEESW_SW_EEEEENS5_IJNS4_10UnderscoreESZ_SZ_EEEEENS4_13SM90_TMA_LOADENS4_14ComposedLayoutINS4_7SwizzleILi3ELi4ELi3EEENS4_18smem_ptr_flag_bitsILi8EEENSV_INS5_IJNSA_ILi8EEESF_EEENS5_IJSF_SB_EEEEEEEvNS4_8identityES12_S1C_vS1D_EENS_8epilogue10collective18CollectiveEpilogueINS1F_23Sm100TmaWarpSpecializedILi1ELi1ELi32ELb0ELb0EEEJSG_NS5_IJNSV_ISE_SB_EES1K_EEESH_SI_SH_SI_NS1F_6fusion15FusionCallbacksIS1J_NS1M_17LinearCombinationISH_fSH_fLNS_15FloatRoundStyleE2EEESG_S1L_JEEENS4_5SM1004TMEM4LOAD26SM100_TMEM_LOAD_16dp32b32xES12_NS13_INS14_ILi2ELi4ELi3EEES17_NSV_INS5_IJS18_SE_EEENS5_IJSE_SB_EEEEEEENS4_39AutoVectorizingCopyWithAssumedAlignmentILi128EEENS4_14SM90_TMA_STOREES20_S22_S22_EEEvvEEEEvNT_6ParamsE,"ax",@progbits
	.align	128
.text._ZN7cutlass13device_kernelINS_4gemm6kernel13GemmUniversalIN4cute5tupleIJiiiiEEENS1_10collective13CollectiveMmaINS1_35MainloopSm100TmaUmmaWarpSpecializedILi4ELi2ELi4ENS5_IJNS4_1CILi1EEESB_SB_EEEEENS5_IJNSA_ILi64EEESE_NSA_ILi128EEEEEENS_12float_e4m3_tENS5_IJlSB_lEEESH_SI_NS4_8TiledMMAINS4_8MMA_AtomIJNS4_10MMA_TraitsINS4_19SM100_MMA_F8F6F4_SSEJSH_SH_fSE_SE_NS4_17integral_constantINS4_4UMMA5MajorELSP_0EEESQ_NSN_INSO_7ScaleInELSR_0EEESS_EEEEEENS4_6LayoutISC_NS5_IJNSA_ILi0EEESW_SW_EEEEENS5_IJNS4_10UnderscoreESZ_SZ_EEEEENS4_13SM90_TMA_LOADENS4_14ComposedLayoutINS4_7SwizzleILi3ELi4ELi3EEENS4_18smem_ptr_flag_bitsILi8EEENSV_INS5_IJNSA_ILi8EEESF_EEENS5_IJSF_SB_EEEEEEEvNS4_8identityES12_S1C_vS1D_EENS_8epilogue10collective18CollectiveEpilogueINS1F_23Sm100TmaWarpSpecializedILi1ELi1ELi32ELb0ELb0EEEJSG_NS5_IJNSV_ISE_SB_EES1K_EEESH_SI_SH_SI_NS1F_6fusion15FusionCallbacksIS1J_NS1M_17LinearCombinationISH_fSH_fLNS_15FloatRoundStyleE2EEESG_S1L_JEEENS4_5SM1004TMEM4LOAD26SM100_TMEM_LOAD_16dp32b32xES12_NS13_INS14_ILi2ELi4ELi3EEES17_NSV_INS5_IJS18_SE_EEENS5_IJSE_SB_EEEEEEENS4_39AutoVectorizingCopyWithAssumedAlignmentILi128EEENS4_14SM90_TMA_STOREES20_S22_S22_EEEvvEEEEvNT_6ParamsE:
        .type           _ZN7cutlass13device_kernelINS_4gemm6kernel13GemmUniversalIN4cute5tupleIJiiiiEEENS1_10collective13CollectiveMmaINS1_35MainloopSm100TmaUmmaWarpSpecializedILi4ELi2ELi4ENS5_IJNS4_1CILi1EEESB_SB_EEEEENS5_IJNSA_ILi64EEESE_NSA_ILi128EEEEEENS_12float_e4m3_tENS5_IJlSB_lEEESH_SI_NS4_8TiledMMAINS4_8MMA_AtomIJNS4_10MMA_TraitsINS4_19SM100_MMA_F8F6F4_SSEJSH_SH_fSE_SE_NS4_17integral_constantINS4_4UMMA5MajorELSP_0EEESQ_NSN_INSO_7ScaleInELSR_0EEESS_EEEEEENS4_6LayoutISC_NS5_IJNSA_ILi0EEESW_SW_EEEEENS5_IJNS4_10UnderscoreESZ_SZ_EEEEENS4_13SM90_TMA_LOADENS4_14ComposedLayoutINS4_7SwizzleILi3ELi4ELi3EEENS4_18smem_ptr_flag_bitsILi8EEENSV_INS5_IJNSA_ILi8EEESF_EEENS5_IJSF_SB_EEEEEEEvNS4_8identityES12_S1C_vS1D_EENS_8epilogue10collective18CollectiveEpilogueINS1F_23Sm100TmaWarpSpecializedILi1ELi1ELi32ELb0ELb0EEEJSG_NS5_IJNSV_ISE_SB_EES1K_EEESH_SI_SH_SI_NS1F_6fusion15FusionCallbacksIS1J_NS1M_17LinearCombinationISH_fSH_fLNS_15FloatRoundStyleE2EEESG_S1L_JEEENS4_5SM1004TMEM4LOAD26SM100_TMEM_LOAD_16dp32b32xES12_NS13_INS14_ILi2ELi4ELi3EEES17_NSV_INS5_IJS18_SE_EEENS5_IJSE_SB_EEEEEEENS4_39AutoVectorizingCopyWithAssumedAlignmentILi128EEENS4_14SM90_TMA_STOREES20_S22_S22_EEEvvEEEEvNT_6ParamsE,@function
        .size           _ZN7cutlass13device_kernelINS_4gemm6kernel13GemmUniversalIN4cute5tupleIJiiiiEEENS1_10collective13CollectiveMmaINS1_35MainloopSm100TmaUmmaWarpSpecializedILi4ELi2ELi4ENS5_IJNS4_1CILi1EEESB_SB_EEEEENS5_IJNSA_ILi64EEESE_NSA_ILi128EEEEEENS_12float_e4m3_tENS5_IJlSB_lEEESH_SI_NS4_8TiledMMAINS4_8MMA_AtomIJNS4_10MMA_TraitsINS4_19SM100_MMA_F8F6F4_SSEJSH_SH_fSE_SE_NS4_17integral_constantINS4_4UMMA5MajorELSP_0EEESQ_NSN_INSO_7ScaleInELSR_0EEESS_EEEEEENS4_6LayoutISC_NS5_IJNSA_ILi0EEESW_SW_EEEEENS5_IJNS4_10UnderscoreESZ_SZ_EEEEENS4_13SM90_TMA_LOADENS4_14ComposedLayoutINS4_7SwizzleILi3ELi4ELi3EEENS4_18smem_ptr_flag_bitsILi8EEENSV_INS5_IJNSA_ILi8EEESF_EEENS5_IJSF_SB_EEEEEEEvNS4_8identityES12_S1C_vS1D_EENS_8epilogue10collective18CollectiveEpilogueINS1F_23Sm100TmaWarpSpecializedILi1ELi1ELi32ELb0ELb0EEEJSG_NS5_IJNSV_ISE_SB_EES1K_EEESH_SI_SH_SI_NS1F_6fusion15FusionCallbacksIS1J_NS1M_17LinearCombinationISH_fSH_fLNS_15FloatRoundStyleE2EEESG_S1L_JEEENS4_5SM1004TMEM4LOAD26SM100_TMEM_LOAD_16dp32b32xES12_NS13_INS14_ILi2ELi4ELi3EEES17_NSV_INS5_IJS18_SE_EEENS5_IJSE_SB_EEEEEEENS4_39AutoVectorizingCopyWithAssumedAlignmentILi128EEENS4_14SM90_TMA_STOREES20_S22_S22_EEEvvEEEEvNT_6ParamsE,(.L_x_128 - _ZN7cutlass13device_kernelINS_4gemm6kernel13GemmUniversalIN4cute5tupleIJiiiiEEENS1_10collective13CollectiveMmaINS1_35MainloopSm100TmaUmmaWarpSpecializedILi4ELi2ELi4ENS5_IJNS4_1CILi1EEESB_SB_EEEEENS5_IJNSA_ILi64EEESE_NSA_ILi128EEEEEENS_12float_e4m3_tENS5_IJlSB_lEEESH_SI_NS4_8TiledMMAINS4_8MMA_AtomIJNS4_10MMA_TraitsINS4_19SM100_MMA_F8F6F4_SSEJSH_SH_fSE_SE_NS4_17integral_constantINS4_4UMMA5MajorELSP_0EEESQ_NSN_INSO_7ScaleInELSR_0EEESS_EEEEEENS4_6LayoutISC_NS5_IJNSA_ILi0EEESW_SW_EEEEENS5_IJNS4_10UnderscoreESZ_SZ_EEEEENS4_13SM90_TMA_LOADENS4_14ComposedLayoutINS4_7SwizzleILi3ELi4ELi3EEENS4_18smem_ptr_flag_bitsILi8EEENSV_INS5_IJNSA_ILi8EEESF_EEENS5_IJSF_SB_EEEEEEEvNS4_8identityES12_S1C_vS1D_EENS_8epilogue10collective18CollectiveEpilogueINS1F_23Sm100TmaWarpSpecializedILi1ELi1ELi32ELb0ELb0EEEJSG_NS5_IJNSV_ISE_SB_EES1K_EEESH_SI_SH_SI_NS1F_6fusion15FusionCallbacksIS1J_NS1M_17LinearCombinationISH_fSH_fLNS_15FloatRoundStyleE2EEESG_S1L_JEEENS4_5SM1004TMEM4LOAD26SM100_TMEM_LOAD_16dp32b32xES12_NS13_INS14_ILi2ELi4ELi3EEES17_NSV_INS5_IJS18_SE_EEENS5_IJSE_SB_EEEEEEENS4_39AutoVectorizingCopyWithAssumedAlignmentILi128EEENS4_14SM90_TMA_STOREES20_S22_S22_EEEvvEEEEvNT_6ParamsE)
        .other          _ZN7cutlass13device_kernelINS_4gemm6kernel13GemmUniversalIN4cute5tupleIJiiiiEEENS1_10collective13CollectiveMmaINS1_35MainloopSm100TmaUmmaWarpSpecializedILi4ELi2ELi4ENS5_IJNS4_1CILi1EEESB_SB_EEEEENS5_IJNSA_ILi64EEESE_NSA_ILi128EEEEEENS_12float_e4m3_tENS5_IJlSB_lEEESH_SI_NS4_8TiledMMAINS4_8MMA_AtomIJNS4_10MMA_TraitsINS4_19SM100_MMA_F8F6F4_SSEJSH_SH_fSE_SE_NS4_17integral_constantINS4_4UMMA5MajorELSP_0EEESQ_NSN_INSO_7ScaleInELSR_0EEESS_EEEEEENS4_6LayoutISC_NS5_IJNSA_ILi0EEESW_SW_EEEEENS5_IJNS4_10UnderscoreESZ_SZ_EEEEENS4_13SM90_TMA_LOADENS4_14ComposedLayoutINS4_7SwizzleILi3ELi4ELi3EEENS4_18smem_ptr_flag_bitsILi8EEENSV_INS5_IJNSA_ILi8EEESF_EEENS5_IJSF_SB_EEEEEEEvNS4_8identityES12_S1C_vS1D_EENS_8epilogue10collective18CollectiveEpilogueINS1F_23Sm100TmaWarpSpecializedILi1ELi1ELi32ELb0ELb0EEEJSG_NS5_IJNSV_ISE_SB_EES1K_EEESH_SI_SH_SI_NS1F_6fusion15FusionCallbacksIS1J_NS1M_17LinearCombinationISH_fSH_fLNS_15FloatRoundStyleE2EEESG_S1L_JEEENS4_5SM1004TMEM4LOAD26SM100_TMEM_LOAD_16dp32b32xES12_NS13_INS14_ILi2ELi4ELi3EEES17_NSV_INS5_IJS18_SE_EEENS5_IJSE_SB_EEEEEEENS4_39AutoVectorizingCopyWithAssumedAlignmentILi128EEENS4_14SM90_TMA_STOREES20_S22_S22_EEEvvEEEEvNT_6ParamsE,@"STO_CUDA_ENTRY STV_DEFAULT"
_ZN7cutlass13device_kernelINS_4gemm6kernel13GemmUniversalIN4cute5tupleIJiiiiEEENS1_10collective13CollectiveMmaINS1_35MainloopSm100TmaUmmaWarpSpecializedILi4ELi2ELi4ENS5_IJNS4_1CILi1EEESB_SB_EEEEENS5_IJNSA_ILi64EEESE_NSA_ILi128EEEEEENS_12float_e4m3_tENS5_IJlSB_lEEESH_SI_NS4_8TiledMMAINS4_8MMA_AtomIJNS4_10MMA_TraitsINS4_19SM100_MMA_F8F6F4_SSEJSH_SH_fSE_SE_NS4_17integral_constantINS4_4UMMA5MajorELSP_0EEESQ_NSN_INSO_7ScaleInELSR_0EEESS_EEEEEENS4_6LayoutISC_NS5_IJNSA_ILi0EEESW_SW_EEEEENS5_IJNS4_10UnderscoreESZ_SZ_EEEEENS4_13SM90_TMA_LOADENS4_14ComposedLayoutINS4_7SwizzleILi3ELi4ELi3EEENS4_18smem_ptr_flag_bitsILi8EEENSV_INS5_IJNSA_ILi8EEESF_EEENS5_IJSF_SB_EEEEEEEvNS4_8identityES12_S1C_vS1D_EENS_8epilogue10collective18CollectiveEpilogueINS1F_23Sm100TmaWarpSpecializedILi1ELi1ELi32ELb0ELb0EEEJSG_NS5_IJNSV_ISE_SB_EES1K_EEESH_SI_SH_SI_NS1F_6fusion15FusionCallbacksIS1J_NS1M_17LinearCombinationISH_fSH_fLNS_15FloatRoundStyleE2EEESG_S1L_JEEENS4_5SM1004TMEM4LOAD26SM100_TMEM_LOAD_16dp32b32xES12_NS13_INS14_ILi2ELi4ELi3EEES17_NSV_INS5_IJS18_SE_EEENS5_IJSE_SB_EEEEEEENS4_39AutoVectorizingCopyWithAssumedAlignmentILi128EEENS4_14SM90_TMA_STOREES20_S22_S22_EEEvvEEEEvNT_6ParamsE:
[----:B------:R-:W1:Y:S01]  /*0000*/  LDC R1, c[0x0][0x37c] ;  /* 0x0000df00ff017b82 */ /* 0x000e620000000800 */
[----:B------:R-:W2:Y:S01]  /*0010*/  S2R R101, SR_TID.X ;  /* 0x0000000000657919 */ /* 0x000ea20000002100 */
[----:B------:R-:W3:Y:S01]  /*0020*/  LDCU.64 UR4, c[0x0][0x890] ;  /* 0x00011200ff0477ac */ /* 0x000ee20008000a00 */
[----:B------:R-:W-:Y:S02]  /*0030*/  PRMT R96, RZ, 0x7610, R96 ;  /* 0x00007610ff607816 */ /* 0x000fe40000000060 */
[----:B------:R-:W-:Y:S01]  /*0040*/  ELECT P5, URZ, PT ;  /* 0x0000000000ff782f */ /* 0x000fe200038a0000 */
[----:B------:R-:W4:Y:S01]  /*0050*/  LDCU.64 UR40, c[0x0][0x358] ;  /* 0x00006b00ff2877ac */ /* 0x000f220008000a00 */
[----:B---3--:R-:W-:-:S04]  /*0060*/  UISETP.NE.U32.AND UP0, UPT, UR4, URZ, UPT ;  /* 0x000000ff0400728c */ /* 0x008fc8000bf05070 */
[----:B------:R-:W-:Y:S01]  /*0070*/  UISETP.NE.AND.EX UP0, UPT, UR5, URZ, UPT, UP0 ;  /* 0x000000ff0500728c */ /* 0x000fe2000bf05300 */
[----:B--2---:R-:W-:-:S05]  /*0080*/  SHF.R.U32.HI R104, RZ, 0x5, R101 ;  /* 0x00000005ff687819 */ /* 0x004fca0000011665 */
[----:B------:R-:W2:Y:S02]  /*0090*/  SHFL.IDX PT, R0, R104, RZ, 0x1f ;  /* 0x00001fff68007589 */ /* 0x000ea400000e0000 */
[----:B--2---:R-:W-:Y:S01]  /*00a0*/  R2UR UR8, R0 ;  /* 0x00000000000872ca */ /* 0x004fe200000e0000 */
[----:B-1--4-:R-:W-:-:S14]  /*00b0*/  BRA.U UP0, `(.L_x_0) ;  /* 0x00000001002c7547 */ /* 0x012fdc000b800000 */
[----:B------:R-:W1:Y:S02]  /*00c0*/  LDCU.64 UR6, c[0x0][0x888] ;  /* 0x00011100ff0677ac */ /* 0x000e640008000a00 */
[----:B-1----:R-:W-:-:S04]  /*00d0*/  UISETP.NE.U32.AND UP0, UPT, UR6, URZ, UPT ;  /* 0x000000ff0600728c */ /* 0x002fc8000bf05070 */
[----:B------:R-:W-:-:S09]  /*00e0*/  UISETP.NE.AND.EX UP0, UPT, UR7, URZ, UPT, UP0 ;  /* 0x000000ff0700728c */ /* 0x000fd2000bf05300 */
[----:B------:R-:W-:Y:S05]  /*00f0*/  BRA.U !UP0, `(.L_x_1) ;  /* 0x0000000108107547 */ /* 0x000fea000b800000 */
[----:B------:R-:W1:Y:S02]  /*0100*/  LDC.64 R2, c[0x0][0x888] ;  /* 0x00022200ff027b82 */ /* 0x000e640000000a00 */
[----:B-1----:R1:W5:Y:S01]  /*0110*/  LDG.E R49, desc[UR40][R2.64] ;  /* 0x0000002802317981 */ /* 0x002362000c1e1900 */
[----:B------:R-:W-:Y:S01]  /*0120*/  HFMA2 R96, -RZ, RZ, 0, 5.9604644775390625e-08 ;  /* 0x00000001ff607431 */ /* 0x000fe200000001ff */
[----:B------:R-:W-:Y:S05]  /*0130*/  BRA `(.L_x_0) ;  /* 0x00000000000c7947 */ /* 0x000fea0003800000 */
.L_x_1:
[----:B------:R-:W1:Y:S01]  /*0140*/  LDCU UR6, c[0x0][0x880] ;  /* 0x00011000ff0677ac */ /* 0x000e620008000800 */
[----:B------:R-:W-:Y:S01]  /*0150*/  HFMA2 R96, -RZ, RZ, 0, 5.9604644775390625e-08 ;  /* 0x00000001ff607431 */ /* 0x000fe200000001ff */
[----:B-1----:R-:W-:-:S07]  /*0160*/  MOV R49, UR6 ;  /* 0x0000000600317c02 */ /* 0x002fce0008000f00 */
.L_x_0:
[----:B------:R-:W2:Y:S02]  /*0170*/  LDCU.64 UR6, c[0x0][0x8b0] ;  /* 0x00011600ff0677ac */ /* 0x000ea40008000a00 */
[----:B--2---:R-:W-:-:S04]  /*0180*/  UISETP.NE.U32.AND UP0, UPT, UR6, URZ, UPT ;  /* 0x000000ff0600728c */ /* 0x004fc8000bf05070 */
[----:B------:R-:W-:-:S09]  /*0190*/  UISETP.NE.AND.EX UP0, UPT, UR7, URZ, UPT, UP0 ;  /* 0x000000ff0700728c */ /* 0x000fd2000bf05300 */
[----:B------:R-:W-:Y:S05]  /*01a0*/  BRA.U UP0, `(.L_x_2) ;  /* 0x0000000100247547 */ /* 0x000fea000b800000 */
[----:B------:R-:W2:Y:S02]  /*01b0*/  LDCU.64 UR6, c[0x0][0x8a8] ;  /* 0x00011500ff0677ac */ /* 0x000ea40008000a00 */
[----:B--2---:R-:W-:-:S04]  /*01c0*/  UISETP.NE.U32.AND UP0, UPT, UR6, URZ, UPT ;  /* 0x000000ff0600728c */ /* 0x004fc8000bf05070 */
[----:B------:R-:W-:-:S09]  /*01d0*/  UISETP.NE.AND.EX UP0, UPT, UR7, URZ, UPT, UP0 ;  /* 0x000000ff0700728c */ /* 0x000fd2000bf05300 */
[----:B------:R-:W-:Y:S05]  /*01e0*/  BRA.U !UP0, `(.L_x_3) ;  /* 0x00000001080c7547 */ /* 0x000fea000b800000 */
[----:B-1----:R-:W1:Y:S02]  /*01f0*/  LDC.64 R2, c[0x0][0x8a8] ;  /* 0x00022a00ff027b82 */ /* 0x002e640000000a00 */
[----:B-1----:R2:W5:Y:S01]  /*0200*/  LDG.E R47, desc[UR40][R2.64] ;  /* 0x00000028022f7981 */ /* 0x002562000c1e1900 */
[----:B------:R-:W-:Y:S05]  /*0210*/  BRA `(.L_x_2) ;  /* 0x0000000000087947 */ /* 0x000fea0003800000 */
.L_x_3:
[----:B------:R-:W2:Y:S02]  /*0220*/  LDCU UR6, c[0x0][0x8a0] ;  /* 0x00011400ff0677ac */ /* 0x000ea40008000800 */
[----:B--2---:R-:W-:Y:S02]  /*0230*/  MOV R47, UR6 ;  /* 0x00000006002f7c02 */ /* 0x004fe40008000f00 */
.L_x_2:
[----:B------:R-:W-:Y:S01]  /*0240*/  IMAD.U32 R0, RZ, RZ, UR8 ;  /* 0x00000008ff007e24 */ /* 0x000fe2000f8e00ff */
[----:B------:R-:W-:Y:S04]  /*0250*/  BSSY.RECONVERGENT B0, `(.L_x_4) ;  /* 0x000000c000007945 */ /* 0x000fe80003800200 */
[C---:B------:R-:W-:Y:S02]  /*0260*/  ISETP.NE.OR P1, PT, R0.reuse, 0x1, !P5 ;  /* 0x000000010000780c */ /* 0x040fe40006f25670 */
[----:B------:R-:W-:-:S11]  /*0270*/  ISETP.NE.OR P0, PT, R0, 0x3, !P5 ;  /* 0x000000030000780c */ /* 0x000fd60006f05670 */
[----:B------:R-:W-:Y:S05]  /*0280*/  @P1 BRA `(.L_x_5) ;  /* 0x0000000000201947 */ /* 0x000fea0003800000 */
[----:B------:R-:W3:Y:S02]  /*0290*/  LDCU.64 UR6, c[0x0][0x348] ;  /* 0x00006900ff0677ac */ /* 0x000ee40008000a00 */
[----:B---3--:R-:W-:Y:S02]  /*02a0*/  UIADD3 UR10, UP1, UPT, UR6, 0x80, URZ ;  /* 0x00000080060a7890 */ /* 0x008fe4000ff3e0ff */
[----:B------:R-:W-:Y:S02]  /*02b0*/  UIADD3 UR6, UP0, UPT, UR6, 0x180, URZ ;  /* 0x0000018006067890 */ /* 0x000fe4000ff1e0ff */
[----:B------:R-:W-:Y:S02]  /*02c0*/  UIADD3.X UR11, UPT, UPT, URZ, UR7, URZ, UP1, !UPT ;  /* 0x00000007ff0b7290 */ /* 0x000fe40008ffe4ff */
[----:B------:R-:W-:-:S07]  /*02d0*/  UIADD3.X UR7, UPT, UPT, URZ, UR7, URZ, UP0, !UPT ;  /* 0x00000007ff077290 */ /* 0x000fce00087fe4ff */
[----:B------:R3:W-:Y:S02]  /*02e0*/  UTMACCTL.PF [UR10] ;  /* 0x000000000a0079b9 */ /* 0x0007e40008040000 */
[----:B------:R3:W-:Y:S02]  /*02f0*/  UTMACCTL.PF [UR6] ;  /* 0x00000000060079b9 */ /* 0x0007e40008040000 */
[----:B---3--:R-:W-:Y:S01]  /*0300*/  NOP ;  /* 0x0000000000007918 */ /* 0x008fe20000000000 */
.L_x_5:
[----:B------:R-:W-:Y:S05]  /*0310*/  BSYNC.RECONVERGENT B0 ;  /* 0x0000000000007941 */ /* 0x000fea0003800200 */
.L_x_4:
[----:B------:R-:W-:Y:S04]  /*0320*/  BSSY.RECONVERGENT B0, `(.L_x_6) ;  /* 0x000000a000007945 */ /* 0x000fe80003800200 */
        /* <DEDUP_REMOVED lines=9> */
.L_x_7:
[----:B------:R-:W-:Y:S05]  /*03c0*/  BSYNC.RECONVERGENT B0 ;  /* 0x0000000000007941 */ /* 0x000fea0003800200 */
.L_x_6:
[----:B------:R-:W3:Y:S01]  /*03d0*/  LDCU.64 UR6, c[0x0][0x888] ;  /* 0x00011100ff0677ac */ /* 0x000ee20008000a00 */
[----:B------:R-:W-:Y:S02]  /*03e0*/  UISETP.EQ.U32.AND UP1, UPT, UR4, URZ, UPT ;  /* 0x000000ff0400728c */ /* 0x000fe4000bf22070 */
[----:B------:R-:W-:Y:S02]  /*03f0*/  UPLOP3.LUT UP2, UPT, UPT, UPT, UPT, 0x80, 0x8 ;  /* 0x000000000008789c */ /* 0x000fe40003f4f070 */
[----:B---3--:R-:W-:-:S04]  /*0400*/  UISETP.NE.U32.AND UP0, UPT, UR6, URZ, UPT ;  /* 0x000000ff0600728c */ /* 0x008fc8000bf05070 */
[----:B------:R-:W-:-:S04]  /*0410*/  UISETP.NE.AND.EX UP0, UPT, UR7, URZ, UPT, UP0 ;  /* 0x000000ff0700728c */ /* 0x000fc8000bf05300 */
[----:B------:R-:W-:-:S04]  /*0420*/  UISETP.EQ.OR.EX UP3, UPT, UR5, URZ, !UP0, UP1 ;  /* 0x000000ff0500728c */ /* 0x000fc8000c762710 */
[----:B------:R-:W-:-:S05]  /*0430*/  UP2UR UR44, UPR, URZ, 0x8 ;  /* 0x00000008ff2c7883 */ /* 0x000fca0008000000 */
[----:B------:R-:W-:Y:S07]  /*0440*/  BRA.U !UP3, `(.L_x_8) ;  /* 0x000000010b207547 */ /* 0x000fee000b800000 */
[----:B------:R-:W-:Y:S01]  /*0450*/  UISETP.NE.U32.AND UP2, UPT, UR4, URZ, UPT ;  /* 0x000000ff0400728c */ /* 0x000fe2000bf45070 */
[----:B-----5:R-:W-:Y:S01]  /*0460*/  FSETP.NEU.AND P0, PT, R49, RZ, PT ;  /* 0x000000ff3100720b */ /* 0x020fe20003f0d000 */
[----:B------:R-:W-:Y:S02]  /*0470*/  USEL UR4, URZ, 0xffffffff, UP0 ;  /* 0xffffffffff047887 */ /* 0x000fe40008000000 */
[----:B------:R-:W-:-:S10]  /*0480*/  UISETP.NE.AND.EX UP2, UPT, UR5, URZ, UPT, UP2 ;  /* 0x000000ff0500728c */ /* 0x000fd4000bf45320 */
[----:B------:R-:W-:Y:S01]  /*0490*/  VOTEU.ANY UP1, P0 ;  /* 0x0000000000ff7886 */ /* 0x000fe20000020100 */
[----:B------:R-:W-:-:S04]  /*04a0*/  @!UP2 USEL UR4, URZ, 0xffffffff, UP1 ;  /* 0xffffffffff04a887 */ /* 0x000fc80008800000 */
[----:B------:R-:W-:-:S04]  /*04b0*/  ULOP3.LUT UR4, UR4, 0x1, URZ, 0xc0, !UPT ;  /* 0x0000000104047892 */ /* 0x000fc8000f8ec0ff */
[----:B------:R-:W-:-:S11]  /*04c0*/  UISETP.NE.U32.AND UP2, UPT, UR4, 0x1, UPT ;  /* 0x000000010400788c */ /* 0x000fd6000bf45070 */
.L_x_8:
[----:B-12---:R-:W1:Y:S01]  /*04d0*/  SHFL.IDX PT, R2, R104, RZ, 0x1f ;  /* 0x00001fff68027589 */ /* 0x006e6200000e0000 */
[----:B------:R-:W-:-:S04]  /*04e0*/  UISETP.NE.AND UP1, UPT, UR8, 0x2, UPT ;  /* 0x000000020800788c */ /* 0x000fc8000bf25270 */
[----:B------:R-:W-:Y:S01]  /*04f0*/  USEL UR13, URZ, 0x1, UP1 ;  /* 0x00000001ff0d7887 */ /* 0x000fe20008800000 */
[----:B-1----:R-:W-:-:S13]  /*0500*/  ISETP.NE.AND P0, PT, R2, RZ, PT ;  /* 0x000000ff0200720c */ /* 0x002fda0003f05270 */
[----:B------:R-:W-:Y:S05]  /*0510*/  @P0 BRA `(.L_x_9) ;  /* 0x0000000000480947 */ /* 0x000fea0003800000 */
[----:B------:R-:W1:Y:S01]  /*0520*/  S2UR UR5, SR_CgaCtaId ;  /* 0x00000000000579c3 */ /* 0x000e620000008800 */
[----:B------:R-:W-:Y:S01]  /*0530*/  UMOV UR6, 0x400 ;  /* 0x0000040000067882 */ /* 0x000fe20000000000 */
[----:B------:R-:W-:Y:S01]  /*0540*/  UMOV UR4, 0x1 ;  /* 0x0000000100047882 */ /* 0x000fe20000000000 */
[----:B------:R-:W-:Y:S01]  /*0550*/  ELECT P0, URZ, PT ;  /* 0x0000000000ff782f */ /* 0x000fe20003800000 */
[----:B-1----:R-:W-:Y:S02]  /*0560*/  ULEA UR5, UR5, UR6, 0x18 ;  /* 0x0000000605057291 */ /* 0x002fe4000f8ec0ff */
[----:B------:R-:W-:-:S04]  /*0570*/  UIADD3 UR6, UPT, UPT, -UR4, 0x100000, URZ ;  /* 0x0010000004067890 */ /* 0x000fc8000fffe1ff */
[----:B------:R-:W-:Y:S02]  /*0580*/  USHF.L.U32 UR7, UR6, 0xb, URZ ;  /* 0x0000000b06077899 */ /* 0x000fe400080006ff */
[----:B------:R-:W-:Y:S01]  /*0590*/  USHF.L.U32 UR6, UR6, 0x1, URZ ;  /* 0x0000000106067899 */ /* 0x000fe200080006ff */
[----:B------:R-:W1:Y:S11]  /*05a0*/  FENCE.VIEW.ASYNC.S ;  /* 0x00000000000073c6 */ /* 0x000e760000000000 */
[----:B-1----:R1:W2:Y:S01]  /*05b0*/  SYNCS.EXCH.64 URZ, [UR5], UR6 ;  /* 0x0000000605ff75b2 */ /* 0x0022a20008000100 */
[----:B------:R1:W3:Y:S01]  /*05c0*/  SYNCS.EXCH.64 URZ, [UR5+0x20], UR6 ;  /* 0x0000200605ff75b2 */ /* 0x0002e20008000100 */
[----:B------:R1:W4:Y:S01]  /*05d0*/  SYNCS.EXCH.64 URZ, [UR5+0x8], UR6 ;  /* 0x0000080605ff75b2 */ /* 0x0003220008000100 */
[----:B------:R1:W1:Y:S01]  /*05e0*/  SYNCS.EXCH.64 URZ, [UR5+0x28], UR6 ;  /* 0x0000280605ff75b2 */ /* 0x0002620008000100 */
[----:B------:R1:W1:Y:S01]  /*05f0*/  SYNCS.EXCH.64 URZ, [UR5+0x10], UR6 ;  /* 0x0000100605ff75b2 */ /* 0x0002620008000100 */
[----:B------:R1:W1:Y:S01]  /*0600*/  SYNCS.EXCH.64 URZ, [UR5+0x30], UR6 ;  /* 0x0000300605ff75b2 */ /* 0x0002620008000100 */
[----:B------:R1:W1:Y:S01]  /*0610*/  SYNCS.EXCH.64 URZ, [UR5+0x18], UR6 ;  /* 0x0000180605ff75b2 */ /* 0x0002620008000100 */
[----:B------:R1:W1:Y:S01]  /*0620*/  SYNCS.EXCH.64 URZ, [UR5+0x38], UR6 ;  /* 0x0000380605ff75b2 */ /* 0x0002620008000100 */
[----:B------:R-:W-:Y:S01]  /*0630*/  NOP ;  /* 0x0000000000007918 */ /* 0x000fe20000000000 */
.L_x_9:
[----:B------:R-:W2:Y:S01]  /*0640*/  SHFL.IDX PT, R2, R104, RZ, 0x1f ;  /* 0x00001fff68027589 */ /* 0x000ea200000e0000 */
[----:B------:R-:W-:Y:S01]  /*0650*/  NOP ;  /* 0x0000000000007918 */ /* 0x000fe20000000000 */
[----:B--2---:R-:W-:-:S13]  /*0660*/  ISETP.NE.AND P0, PT, R2, 0x1, PT ;  /* 0x000000010200780c */ /* 0x004fda0003f05270 */
[----:B------:R-:W-:Y:S05]  /*0670*/  @P0 BRA `(.L_x_10) ;  /* 0x0000000000400947 */ /* 0x000fea0003800000 */
[----:B-1----:R-:W1:Y:S01]  /*0680*/  S2UR UR6, SR_CgaCtaId ;  /* 0x00000000000679c3 */ /* 0x002e620000008800 */
[----:B------:R-:W-:Y:S01]  /*0690*/  UMOV UR7, 0x400 ;  /* 0x0000040000077882 */ /* 0x000fe20000000000 */
[----:B------:R-:W-:Y:S01]  /*06a0*/  UMOV UR5, 0x20 ;  /* 0x0000002000057882 */ /* 0x000fe20000000000 */
[----:B------:R-:W-:Y:S01]  /*06b0*/  UMOV UR4, 0x80 ;  /* 0x0000008000047882 */ /* 0x000fe20000000000 */
[----:B------:R-:W-:-:S04]  /*06c0*/  UIADD3 UR10, UPT, UPT, -UR5, 0x100000, URZ ;  /* 0x00100000050a7890 */ /* 0x000fc8000fffe1ff */
[----:B------:R-:W-:Y:S02]  /*06d0*/  USHF.L.U32 UR11, UR10, 0xb, URZ ;  /* 0x0000000b0a0b7899 */ /* 0x000fe400080006ff */
[----:B------:R-:W-:Y:S02]  /*06e0*/  USHF.L.U32 UR10, UR10, 0x1, URZ ;  /* 0x000000010a0a7899 */ /* 0x000fe400080006ff */
[----:B------:R-:W-:-:S04]  /*06f0*/  UIADD3 UR4, UPT, UPT, -UR4, 0x100000, URZ ;  /* 0x0010000004047890 */ /* 0x000fc8000fffe1ff */
[----:B------:R-:W-:Y:S02]  /*0700*/  USHF.L.U32 UR5, UR4, 0xb, URZ ;  /* 0x0000000b04057899 */ /* 0x000fe400080006ff */
[----:B------:R-:W-:Y:S01]  /*0710*/  USHF.L.U32 UR4, UR4, 0x1, URZ ;  /* 0x0000000104047899 */ /* 0x000fe200080006ff */
[----:B------:R-:W-:Y:S01]  /*0720*/  ELECT P0, URZ, PT ;  /* 0x0000000000ff782f */ /* 0x000fe20003800000 */
[----:B-1----:R-:W-:Y:S01]  /*0730*/  ULEA UR6, UR6, UR7, 0x18 ;  /* 0x0000000706067291 */ /* 0x002fe2000f8ec0ff */
[----:B------:R-:W1:Y:S11]  /*0740*/  FENCE.VIEW.ASYNC.S ;  /* 0x00000000000073c6 */ /* 0x000e760000000000 */
[----:B-1----:R2:W1:Y:S01]  /*0750*/  SYNCS.EXCH.64 URZ, [UR6+0x40], UR10 ;  /* 0x0000400a06ff75b2 */ /* 0x0024620008000100 */
[----:B------:R2:W1:Y:S02]  /*0760*/  SYNCS.EXCH.64 URZ, [UR6+0x48], UR4 ;  /* 0x0000480406ff75b2 */ /* 0x0004640008000100 */
[----:B--2---:R-:W-:Y:S01]  /*0770*/  NOP ;  /* 0x0000000000007918 */ /* 0x004fe20000000000 */
.L_x_10:
[----:B------:R-:W2:Y:S01]  /*0780*/  SHFL.IDX PT, R2, R104, RZ, 0x1f ;  /* 0x00001fff68027589 */ /* 0x000ea200000e0000 */
[----:B------:R-:W-:Y:S01]  /*0790*/  NOP ;  /* 0x0000000000007918 */ /* 0x000fe20000000000 */
[----:B--2---:R-:W-:-:S13]  /*07a0*/  ISETP.NE.AND P0, PT, R2, 0x3, PT ;  /* 0x000000030200780c */ /* 0x004fda0003f05270 */
[----:B------:R-:W-:Y:S05]  /*07b0*/  @P0 BRA `(.L_x_11) ;  /* 0x0000000000300947 */ /* 0x000fea0003800000 */
[----:B-1----:R-:W1:Y:S01]  /*07c0*/  S2UR UR5, SR_CgaCtaId ;  /* 0x00000000000579c3 */ /* 0x002e620000008800 */
        /* <DEDUP_REMOVED lines=8> */
[----:B-1----:R2:W1:Y:S01]  /*0850*/  SYNCS.EXCH.64 URZ, [UR5+0x50], UR6 ;  /* 0x0000500605ff75b2 */ /* 0x0024620008000100 */
[----:B------:R2:W1:Y:S02]  /*0860*/  SYNCS.EXCH.64 URZ, [UR5+0x58], UR6 ;  /* 0x0000580605ff75b2 */ /* 0x0004640008000100 */
[----:B--2---:R-:W-:Y:S01]  /*0870*/  NOP ;  /* 0x0000000000007918 */ /* 0x004fe20000000000 */
.L_x_11:
[----:B------:R-:W2:Y:S01]  /*0880*/  SHFL.IDX PT, R2, R104, RZ, 0x1f ;  /* 0x00001fff68027589 */ /* 0x000ea200000e0000 */
[----:B------:R-:W-:Y:S01]  /*0890*/  NOP ;  /* 0x0000000000007918 */ /* 0x000fe20000000000 */
[----:B--2---:R-:W-:-:S13]  /*08a0*/  ISETP.NE.AND P0, PT, R2, 0x4, PT ;  /* 0x000000040200780c */ /* 0x004fda0003f05270 */
[----:B------:R-:W-:Y:S05]  /*08b0*/  @P0 BRA `(.L_x_12) ;  /* 0x00000000004c0947 */ /* 0x000fea0003800000 */
[----:B-1----:R-:W1:Y:S01]  /*08c0*/  S2UR UR5, SR_CgaCtaId ;  /* 0x00000000000579c3 */ /* 0x002e620000008800 */
[----:B------:R-:W-:Y:S01]  /*08d0*/  UMOV UR7, 0x100 ;  /* 0x0000010000077882 */ /* 0x000fe20000000000 */
[----:B------:R-:W-:Y:S01]  /*08e0*/  UMOV UR6, 0x400 ;  /* 0x0000040000067882 */ /* 0x000fe20000000000 */
[----:B------:R-:W-:Y:S01]  /*08f0*/  USEL UR7, UR7, 0xe0, UP2 ;  /* 0x000000e007077887 */ /* 0x000fe20009000000 */
[----:B------:R-:W-:Y:S01]  /*0900*/  UMOV UR4, 0x1 ;  /* 0x0000000100047882 */ /* 0x000fe20000000000 */
[----:B------:R-:W-:Y:S01]  /*0910*/  ELECT P0, URZ, PT ;  /* 0x0000000000ff782f */ /* 0x000fe20003800000 */
[----:B------:R-:W-:-:S04]  /*0920*/  UIADD3 UR10, UPT, UPT, -UR4, 0x100000, URZ ;  /* 0x00100000040a7890 */ /* 0x000fc8000fffe1ff */
[----:B------:R-:W-:Y:S02]  /*0930*/  USHF.L.U32 UR11, UR10, 0xb, URZ ;  /* 0x0000000b0a0b7899 */ /* 0x000fe400080006ff */
[----:B------:R-:W-:Y:S02]  /*0940*/  USHF.L.U32 UR10, UR10, 0x1, URZ ;  /* 0x000000010a0a7899 */ /* 0x000fe400080006ff */
[----:B-1----:R-:W-:Y:S02]  /*0950*/  ULEA UR5, UR5, UR6, 0x18 ;  /* 0x0000000605057291 */ /* 0x002fe4000f8ec0ff */
[----:B------:R-:W-:-:S04]  /*0960*/  UIADD3 UR6, UPT, UPT, -UR7, 0x100000, URZ ;  /* 0x0010000007067890 */ /* 0x000fc8000fffe1ff */
[----:B------:R-:W-:Y:S02]  /*0970*/  USHF.L.U32 UR7, UR6, 0xb, URZ ;  /* 0x0000000b06077899 */ /* 0x000fe400080006ff */
[----:B------:R-:W-:Y:S01]  /*0980*/  USHF.L.U32 UR6, UR6, 0x1, URZ ;  /* 0x0000000106067899 */ /* 0x000fe200080006ff */
[----:B------:R-:W1:Y:S03]  /*0990*/  FENCE.VIEW.ASYNC.S ;  /* 0x00000000000073c6 */ /* 0x000e660000000000 */
[----:B-1----:R2:W1:Y:S08]  /*09a0*/  SYNCS.EXCH.64 URZ, [UR5+0x60], UR10 ;  /* 0x0000600a05ff75b2 */ /* 0x0024700008000100 */
[----:B------:R2:W1:Y:S01]  /*09b0*/  SYNCS.EXCH.64 URZ, [UR5+0x70], UR6 ;  /* 0x0000700605ff75b2 */ /* 0x0004620008000100 */
[----:B------:R2:W1:Y:S01]  /*09c0*/  SYNCS.EXCH.64 URZ, [UR5+0x68], UR10 ;  /* 0x0000680a05ff75b2 */ /* 0x0004620008000100 */
[----:B------:R2:W1:Y:S02]  /*09d0*/  SYNCS.EXCH.64 URZ, [UR5+0x78], UR6 ;  /* 0x0000780605ff75b2 */ /* 0x0004640008000100 */
[----:B--2---:R-:W-:Y:S01]  /*09e0*/  NOP ;  /* 0x0000000000007918 */ /* 0x004fe20000000000 */
.L_x_12:
        /* <DEDUP_REMOVED lines=18> */
[----:B------:R2:W1:Y:S01]  /*0b10*/  SYNCS.EXCH.64 URZ, [UR6+0xa0], UR4 ;  /* 0x0000a00406ff75b2 */ /* 0x0004620008000100 */
[----:B------:R2:W1:Y:S01]  /*0b20*/  SYNCS.EXCH.64 URZ, [UR6+0x88], UR10 ;  /* 0x0000880a06ff75b2 */ /* 0x0004620008000100 */
[----:B------:R2:W1:Y:S01]  /*0b30*/  SYNCS.EXCH.64 URZ, [UR6+0xa8], UR4 ;  /* 0x0000a80406ff75b2 */ /* 0x0004620008000100 */
[----:B------:R2:W1:Y:S01]  /*0b40*/  SYNCS.EXCH.64 URZ, [UR6+0x90], UR10 ;  /* 0x0000900a06ff75b2 */ /* 0x0004620008000100 */
[----:B------:R2:W1:Y:S01]  /*0b50*/  SYNCS.EXCH.64 URZ, [UR6+0xb0], UR4 ;  /* 0x0000b00406ff75b2 */ /* 0x0004620008000100 */
[----:B------:R2:W1:Y:S01]  /*0b60*/  SYNCS.EXCH.64 URZ, [UR6+0x98], UR10 ;  /* 0x0000980a06ff75b2 */ /* 0x0004620008000100 */
[----:B------:R2:W1:Y:S02]  /*0b70*/  SYNCS.EXCH.64 URZ, [UR6+0xb8], UR4 ;  /* 0x0000b80406ff75b2 */ /* 0x0004640008000100 */
[----:B--2---:R-:W-:Y:S01]  /*0b80*/  NOP ;  /* 0x0000000000007918 */ /* 0x004fe20000000000 */
.L_x_13:
        /* <DEDUP_REMOVED lines=14> */
[----:B------:R2:W1:Y:S01]  /*0c70*/  SYNCS.EXCH.64 URZ, [UR5+0xd0], UR6 ;  /* 0x0000d00605ff75b2 */ /* 0x0004620008000100 */
[----:B------:R2:W1:Y:S01]  /*0c80*/  SYNCS.EXCH.64 URZ, [UR5+0xc8], UR6 ;  /* 0x0000c80605ff75b2 */ /* 0x0004620008000100 */
[----:B------:R2:W1:Y:S02]  /*0c90*/  SYNCS.EXCH.64 URZ, [UR5+0xd8], UR6 ;  /* 0x0000d80605ff75b2 */ /* 0x0004640008000100 */
[----:B--2---:R-:W-:Y:S01]  /*0ca0*/  NOP ;  /* 0x0000000000007918 */ /* 0x004fe20000000000 */
.L_x_14:
[----:B-1----:R-:W1:Y:S01]  /*0cb0*/  S2UR UR5, SR_CTAID.X ;  /* 0x00000000000579c3 */ /* 0x002e620000002500 */
[----:B------:R-:W-:-:S05]  /*0cc0*/  CS2R.32 R97, SR_CgaSize ;  /* 0x0000000000617805 */ /* 0x000fca0000008a00 */
[----:B------:R-:W-:-:S05]  /*0cd0*/  IMAD R97, R97, -0xa0, RZ ;  /* 0xffffff6061617824 */ /* 0x000fca00078e02ff */
[----:B------:R-:W-:-:S14]  /*0ce0*/  R2UR UR7, R97 ;  /* 0x00000000610772ca */ /* 0x000fdc00000e0000 */
[----:B------:R-:W2:Y:S01]  /*0cf0*/  LDCU UR7, c[0x0][UR7+0x2b0] ;  /* 0x00005600070777ac */ /* 0x000ea20008000800 */
[----:B------:R-:W-:Y:S01]  /*0d00*/  NOP ;  /* 0x0000000000007918 */ /* 0x000fe20000000000 */
[----:B------:R-:W-:-:S05]  /*0d10*/  CS2R.32 R97, SR_CgaSize ;  /* 0x0000000000617805 */ /* 0x000fca0000008a00 */
[----:B------:R-:W-:-:S05]  /*0d20*/  IMAD R97, R97, -0xa0, RZ ;  /* 0xffffff6061617824 */ /* 0x000fca00078e02ff */
[----:B------:R-:W-:-:S14]  /*0d30*/  R2UR UR6, R97 ;  /* 0x00000000610672ca */ /* 0x000fdc00000e0000 */
[----:B------:R-:W3:Y:S01]  /*0d40*/  LDCU UR6, c[0x0][UR6+0x2b4] ;  /* 0x00005680060677ac */ /* 0x000ee20008000800 */
[----:B------:R-:W4:Y:S08]  /*0d50*/  S2UR UR4, SR_CTAID.Y ;  /* 0x00000000000479c3 */ /* 0x000f300000002600 */
[----:B------:R-:W3:Y:S01]  /*0d60*/  LDC R9, c[0x0][0xb24] ;  /* 0x0002c900ff097b82 */ /* 0x000ee20000000800 */
[----:B-1----:R-:W-:-:S02]  /*0d70*/  I2FP.F32.U32 R5, UR5 ;  /* 0x0000000500057c45 */ /* 0x002fc40008201000 */
[----:B------:R-:W-:-:S05]  /*0d80*/  CS2R.32 R3, SR_CgaSize ;  /* 0x0000000000037805 */ /* 0x000fca0000008a00 */
[----:B------:R-:W-:-:S06]  /*0d90*/  IMAD R3, R3, -0xa0, RZ ;  /* 0xffffff6003037824 */ /* 0x000fcc00078e02ff */
[----:B------:R-:W1:Y:S01]  /*0da0*/  LDC R3, c[0x0][R3+0x2a0] ;  /* 0x0000a80003037b82 */ /* 0x000e620000000800 */
[----:B------:R-:W-:Y:S01]  /*0db0*/  MOV R97, UR5 ;  /* 0x0000000500617c02 */ /* 0x000fe20008000f00 */
[----:B--2---:R-:W-:Y:S01]  /*0dc0*/  FMUL R5, R5, UR7 ;  /* 0x0000000705057c20 */ /* 0x004fe20008400000 */
[----:B----4-:R-:W-:Y:S02]  /*0dd0*/  I2FP.F32.U32 R4, UR4 ;  /* 0x0000000400047c45 */ /* 0x010fe40008201000 */
[----:B------:R-:W-:-:S05]  /*0de0*/  CS2R.32 R2, SR_CgaSize ;  /* 0x0000000000027805 */ /* 0x000fca0000008a00 */
[----:B------:R-:W-:-:S06]  /*0df0*/  IMAD R2, R2, -0xa0, RZ ;  /* 0xffffff6002027824 */ /* 0x000fcc00078e02ff */
[----:B------:R-:W2:Y:S01]  /*0e00*/  LDC R2, c[0x0][R2+0x2a4] ;  /* 0x0000a90002027b82 */ /* 0x000ea20000000800 */
[----:B------:R-:W4:Y:S01]  /*0e10*/  F2I.U32.TRUNC.NTZ R90, R5 ;  /* 0x00000005005a7305 */ /* 0x000f22000020f000 */
[----:B------:R-:W-:Y:S01]  /*0e20*/  MOV R91, UR4 ;  /* 0x00000004005b7c02 */ /* 0x000fe20008000f00 */
[----:B---3--:R-:W-:-:S05]  /*0e30*/  FMUL R4, R4, UR6 ;  /* 0x0000000604047c20 */ /* 0x008fca0008400000 */
[----:B------:R-:W-:Y:S01]  /*0e40*/  BAR.SYNC.DEFER_BLOCKING 0x0 ;  /* 0x0000000000007b1d */ /* 0x000fe20000010000 */
[----:B------:R-:W-:-:S05]  /*0e50*/  ISETP.GE.AND P0, PT, R9, 0x1, PT ;  /* 0x000000010900780c */ /* 0x000fca0003f06270 */
[----:B------:R-:W3:Y:S02]  /*0e60*/  F2I.U32.TRUNC.NTZ R79, R4 ;  /* 0x00000004004f7305 */ /* 0x000ee4000020f000 */
[----:B------:R-:W2:Y:S01]  /*0e70*/  S2UR UR36, SR_CTAID.Z ;  /* 0x00000000002479c3 */ /* 0x000ea20000002700 */
[----:B----4-:R-:W-:-:S05]  /*0e80*/  IADD3 R90, PT, PT, -R90, RZ, RZ ;  /* 0x000000ff5a5a7210 */ /* 0x010fca0007ffe1ff */
[----:B-1----:R-:W-:Y:S01]  /*0e90*/  IMAD R90, R3, R90, UR5 ;  /* 0x00000005035a7e24 */ /* 0x002fe2000f8e025a */
[----:B---3--:R-:W-:-:S05]  /*0ea0*/  IADD3 R79, PT, PT, -R79, RZ, RZ ;  /* 0x000000ff4f4f7210 */ /* 0x008fca0007ffe1ff */
[----:B--2---:R-:W-:Y:S01]  /*0eb0*/  IMAD R79, R2, R79, UR4 ;  /* 0x00000004024f7e24 */ /* 0x004fe2000f8e024f */
[----:B------:R-:W-:Y:S06]  /*0ec0*/  @!P0 BRA `(.L_x_15) ;  /* 0x0000000000b88947 */ /* 0x000fec0003800000 */
[----:B------:R-:W1:Y:S01]  /*0ed0*/  LDC.64 R4, c[0x0][0xb18] ;  /* 0x0002c600ff047b82 */ /* 0x000e620000000a00 */
[----:B------:R-:W-:-:S07]  /*0ee0*/  ISETP.NE.AND P0, PT, R9, 0x1, PT ;  /* 0x000000010900780c */ /* 0x000fce0003f05270 */
[----:B------:R-:W2:Y:S08]  /*0ef0*/  LDC R10, c[0x0][0xb0c] ;  /* 0x0002c300ff0a7b82 */ /* 0x000eb00000000800 */
[----:B------:R-:W3:Y:S08]  /*0f00*/  LDC R11, c[0x0][0x370] ;  /* 0x0000dc00ff0b7b82 */ /* 0x000ef00000000800 */
[----:B------:R-:W4:Y:S01]  /*0f10*/  LDC R12, c[0x0][0x374] ;  /* 0x0000dd00ff0c7b82 */ /* 0x000f220000000800 */
[----:B-1----:R-:W-:-:S07]  /*0f20*/  ISETP.NE.AND P1, PT, R4, 0x1, PT ;  /* 0x000000010400780c */ /* 0x002fce0003f25270 */
[----:B------:R-:W3:Y:S01]  /*0f30*/  LDC.64 R6, c[0x0][0xb10] ;  /* 0x0002c400ff067b82 */ /* 0x000ee20000000a00 */
[----:B--2---:R-:W-:-:S07]  /*0f40*/  ISETP.NE.AND P2, PT, R10, 0x1, PT ;  /* 0x000000010a00780c */ /* 0x004fce0003f45270 */
[----:B------:R-:W1:Y:S08]  /*0f50*/  LDC R8, c[0x0][0xb20] ;  /* 0x0002c800ff087b82 */ /* 0x000e700000000800 */
[----:B------:R-:W2:Y:S01]  /*0f60*/  LDC.64 R2, c[0x0][0xb28] ;  /* 0x0002ca00ff027b82 */ /* 0x000ea20000000a00 */
[----:B----4-:R-:W-:-:S04]  /*0f70*/  IMAD.HI.U32 R13, R12, R5, RZ ;  /* 0x000000050c0d7227 */ /* 0x010fc800078e00ff */
[----:B------:R-:W-:-:S04]  /*0f80*/  IMAD.HI.U32 R5, R91, R5, RZ ;  /* 0x000000055b057227 */ /* 0x000fc800078e00ff */
[----:B---3--:R-:W-:-:S04]  /*0f90*/  IMAD.HI.U32 R14, R11, R6, RZ ;  /* 0x000000060b0e7227 */ /* 0x008fc800078e00ff */
[----:B------:R-:W-:Y:S01]  /*0fa0*/  IMAD.HI.U32 R16, R97, R6, RZ ;  /* 0x0000000661107227 */ /* 0x000fe200078e00ff */
[-C--:B------:R-:W-:Y:S02]  /*0fb0*/  @P2 SHF.R.U32.HI R11, RZ, R7.reuse, R14 ;  /* 0x00000007ff0b2219 */ /* 0x080fe4000001160e */
[-C--:B-1----:R-:W-:Y:S02]  /*0fc0*/  @P1 SHF.R.U32.HI R12, RZ, R8.reuse, R13 ;  /* 0x00000008ff0c1219 */ /* 0x082fe4000001160d */
[----:B------:R-:W-:Y:S02]  /*0fd0*/  SHF.R.U32.HI R8, RZ, R8, R5 ;  /* 0x00000008ff087219 */ /* 0x000fe40000011605 */
[----:B------:R-:W-:Y:S02]  /*0fe0*/  SHF.R.U32.HI R16, RZ, R7, R16 ;  /* 0x00000007ff107219 */ /* 0x000fe40000011610 */
[----:B------:R-:W-:Y:S01]  /*0ff0*/  SEL R5, R91, R8, !P1 ;  /* 0x000000085b057207 */ /* 0x000fe20004800000 */
[----:B--2---:R-:W-:Y:S01]  /*1000*/  IMAD.HI.U32 R14, R12, R2, RZ ;  /* 0x000000020c0e7227 */ /* 0x004fe200078e00ff */
[----:B------:R-:W-:-:S03]  /*1010*/  SEL R7, R97, R16, !P2 ;  /* 0x0000001061077207 */ /* 0x000fc60005000000 */
[----:B------:R-:W-:Y:S01]  /*1020*/  IMAD.HI.U32 R6, R11, R2, RZ ;  /* 0x000000020b067227 */ /* 0x000fe200078e00ff */
[----:B------:R-:W-:-:S04]  /*1030*/  @P0 SHF.R.U32.HI R12, RZ, R3, R14 ;  /* 0x00000003ff0c0219 */ /* 0x000fc8000001160e */
[----:B------:R-:W-:Y:S01]  /*1040*/  @P0 SHF.R.U32.HI R11, RZ, R3, R6 ;  /* 0x00000003ff0b0219 */ /* 0x000fe20000011606 */
[----:B------:R-:W-:-:S04]  /*1050*/  IMAD R12, R12, R9, RZ ;  /* 0x000000090c0c7224 */ /* 0x000fc800078e02ff */
[----:B------:R-:W-:Y:S01]  /*1060*/  IMAD R6, R11, R9, RZ ;  /* 0x000000090b067224 */ /* 0x000fe200078e02ff */
[----:B------:R-:W-:-:S04]  /*1070*/  ISETP.GE.AND P1, PT, R5, R12, PT ;  /* 0x0000000c0500720c */ /* 0x000fc80003f26270 */
[----:B------:R-:W-:Y:S01]  /*1080*/  ISETP.GE.OR P1, PT, R7, R6, P1 ;  /* 0x000000060700720c */ /* 0x000fe20000f26670 */
[----:B------:R-:W-:-:S05]  /*1090*/  IMAD.HI.U32 R6, R5, R2, RZ ;  /* 0x0000000205067227 */ /* 0x000fca00078e00ff */
[----:B------:R-:W-:-:S04]  /*10a0*/  SHF.R.U32.HI R6, RZ, R3, R6 ;  /* 0x00000003ff067219 */ /* 0x000fc80000011606 */
[----:B------:R-:W-:-:S03]  /*10b0*/  SEL R6, R5, R6, !P0 ;  /* 0x0000000605067207 */ /* 0x000fc60004000000 */
[----:B------:R-:W-:Y:S01]  /*10c0*/  @!P1 IMAD.HI.U32 R8, R7, R2, RZ ;  /* 0x0000000207089227 */ /* 0x000fe200078e00ff */
[----:B------:R-:W-:-:S04]  /*10d0*/  IADD3 R2, PT, PT, -R6, RZ, RZ ;  /* 0x000000ff06027210 */ /* 0x000fc80007ffe1ff */
[----:B------:R-:W-:Y:S01]  /*10e0*/  @!P1 SHF.R.U32.HI R8, RZ, R3, R8 ;  /* 0x00000003ff089219 */ /* 0x000fe20000011608 */
[----:B------:R-:W-:-:S03]  /*10f0*/  IMAD R2, R9, R2, R5 ;  /* 0x0000000209027224 */ /* 0x000fc600078e0205 */
[----:B------:R-:W-:Y:S02]  /*1100*/  @!P1 SEL R3, R7, R8, !P0 ;  /* 0x0000000807039207 */ /* 0x000fe40004000000 */
[----:B------:R-:W-:-:S03]  /*1110*/  IADD3 R8, PT, PT, -R5, RZ, RZ ;  /* 0x000000ff05087210 */ /* 0x000fc60007ffe1ff */
[--C-:B------:R-:W-:Y:S02]  /*1120*/  @!P1 IMAD.IADD R6, R6, 0x1, -R3.reuse ;  /* 0x0000000106069824 */ /* 0x100fe400078e0a03 */
[----:B------:R-:W-:Y:S01]  /*1130*/  @!P1 IMAD R3, R2, R11, R3 ;  /* 0x0000000b02039224 */ /* 0x000fe200078e0203 */
[----:B------:R-:W-:Y:S01]  /*1140*/  IADD3 R2, PT, PT, -R7, RZ, RZ ;  /* 0x000000ff07027210 */ /* 0x000fe20007ffe1ff */
[----:B------:R-:W-:Y:S02]  /*1150*/  @!P1 IMAD R5, R6, R9, R7 ;  /* 0x0000000906059224 */ /* 0x000fe400078e0207 */
[----:B------:R-:W-:Y:S02]  /*1160*/  IMAD R8, R4, R8, R91 ;  /* 0x0000000804087224 */ /* 0x000fe400078e025b */
[----:B------:R-:W-:Y:S02]  /*1170*/  @!P1 IMAD.MOV.U32 R7, RZ, RZ, R3 ;  /* 0x000000ffff079224 */ /* 0x000fe400078e0003 */
[----:B------:R-:W-:-:S02]  /*1180*/  IMAD R2, R10, R2, R97 ;  /* 0x000000020a027224 */ /* 0x000fc400078e0261 */
[----:B------:R-:W-:Y:S02]  /*1190*/  IMAD R91, R5, R4, R8 ;  /* 0x00000004055b7224 */ /* 0x000fe400078e0208 */
[----:B------:R-:W-:Y:S02]  /*11a0*/  IMAD R97, R7, R10, R2 ;  /* 0x0000000a07617224 */ /* 0x000fe400078e0202 */
.L_x_15:
[----:B------:R-:W1:Y:S01]  /*11b0*/  LDCU UR4, c[0x0][0xb30] ;  /* 0x00016600ff0477ac */ /* 0x000e620008000800 */
[----:B------:R-:W2:Y:S08]  /*11c0*/  S2UR UR37, SR_CgaCtaId ;  /* 0x00000000002579c3 */ /* 0x000eb00000008800 */
[----:B------:R-:W3:Y:S01]  /*11d0*/  LDC R40, c[0x0][0xb24] ;  /* 0x0002c900ff287b82 */ /* 0x000ee20000000800 */
[----:B-1----:R-:W-:-:S09]  /*11e0*/  UISETP.NE.AND UP1, UPT, UR4, 0x1, UPT ;  /* 0x000000010400788c */ /* 0x002fd2000bf25270 */
[----:B--2---:R-:W-:Y:S05]  /*11f0*/  BRA.U UP1, `(.L_x_16) ;  /* 0x0000000101407547 */ /* 0x004fea000b800000 */
[----:B------:R-:W1:Y:S08]  /*1200*/  LDC.64 R4, c[0x0][0xb10] ;  /* 0x0002c400ff047b82 */ /* 0x000e700000000a00 */
[----:B------:R-:W2:Y:S08]  /*1210*/  LDC.64 R2, c[0x0][0xb18] ;  /* 0x0002c600ff027b82 */ /* 0x000eb00000000a00 */
[----:B------:R-:W4:Y:S08]  /*1220*/  LDC R6, c[0x0][0xb20] ;  /* 0x0002c800ff067b82 */ /* 0x000f300000000800 */
[----:B------:R-:W3:Y:S01]  /*1230*/  LDC R8, c[0x0][0xb0c] ;  /* 0x0002c300ff087b82 */ /* 0x000ee20000000800 */
[----:B-1----:R-:W-:-:S05]  /*1240*/  IMAD.HI.U32 R4, R97, R4, RZ ;  /* 0x0000000461047227 */ /* 0x002fca00078e00ff */
[----:B------:R-:W-:Y:S01]  /*1250*/  SHF.R.U32.HI R4, RZ, R5, R4 ;  /* 0x00000005ff047219 */ /* 0x000fe20000011604 */
[----:B--2---:R-:W-:Y:S01]  /*1260*/  IMAD.HI.U32 R3, R91, R3, RZ ;  /* 0x000000035b037227 */ /* 0x004fe200078e00ff */
[----:B------:R-:W-:-:S04]  /*1270*/  ISETP.NE.AND P0, PT, R2, 0x1, PT ;  /* 0x000000010200780c */ /* 0x000fc80003f05270 */
[----:B----4-:R-:W-:-:S04]  /*1280*/  SHF.R.U32.HI R6, RZ, R6, R3 ;  /* 0x00000006ff067219 */ /* 0x010fc80000011603 */
[----:B------:R-:W-:Y:S02]  /*1290*/  SEL R3, R91, R6, !P0 ;  /* 0x000000065b037207 */ /* 0x000fe40004000000 */
[----:B---3--:R-:W-:-:S04]  /*12a0*/  ISETP.NE.AND P1, PT, R8, 0x1, PT ;  /* 0x000000010800780c */ /* 0x008fc80003f25270 */
[----:B------:R-:W-:-:S05]  /*12b0*/  SEL R4, R97, R4, !P1 ;  /* 0x0000000461047207 */ /* 0x000fca0004800000 */
[----:B------:R-:W-:Y:S02]  /*12c0*/  IMAD.IADD R5, R3, 0x1, -R4 ;  /* 0x0000000103057824 */ /* 0x000fe400078e0a04 */
[----:B------:R-:W-:Y:S02]  /*12d0*/  IMAD.IADD R3, R4, 0x1, -R3 ;  /* 0x0000000104037824 */ /* 0x000fe400078e0a03 */
[----:B------:R-:W-:Y:S02]  /*12e0*/  IMAD R97, R5, R8, R97 ;  /* 0x0000000805617224 */ /* 0x000fe400078e0261 */
[----:B------:R-:W-:-:S07]  /*12f0*/  IMAD R91, R3, R2, R91 ;  /* 0x00000002035b7224 */ /* 0x000fce00078e025b */
.L_x_16:
[----:B------:R-:W-:Y:S01]  /*1300*/  BAR.SYNC.DEFER_BLOCKING 0x0 ;  /* 0x0000000000007b1d */ /* 0x000fe20000010000 */
[----:B------:R-:W-:Y:S01]  /*1310*/  UISETP.NE.AND UP1, UPT, UR8, 0x2, UPT ;  /* 0x000000020800788c */ /* 0x000fe2000bf25270 */
[----:B------:R-:W-:Y:S02]  /*1320*/  ISETP.NE.OR P5, PT, R0, 0x2, !P5 ;  /* 0x000000020000780c */ /* 0x000fe40006fa5670 */
[----:B------:R-:W-:-:S06]  /*1330*/  LOP3.LUT R2, R101, 0x1f, RZ, 0xc0, !PT ;  /* 0x0000001f65027812 */ /* 0x000fcc00078ec0ff */
[----:B------:R-:W-:Y:S05]  /*1340*/  BRA.U UP1, `(.L_x_17) ;  /* 0x0000001101547547 */ /* 0x000fea000b800000 */
[----:B------:R-:W1:Y:S01]  /*1350*/  LDCU UR13, c[0x0][0x38c] ;  /* 0x00007180ff0d77ac */ /* 0x000e620008000800 */
[----:B------:R-:W2:Y:S01]  /*1360*/  LDC R9, c[0x0][0x370] ;  /* 0x0000dc00ff097b82 */ /* 0x000ea20000000800 */
[----:B------:R-:W-:Y:S01]  /*1370*/  PLOP3.LUT P1, PT, PT, PT, UP2, 0x80, 0x8 ;  /* 0x000000000008781c */ /* 0x000fe20003f2f028 */
[----:B------:R-:W-:Y:S01]  /*1380*/  IMAD.MOV.U32 R15, RZ, RZ, 0x1 ;  /* 0x00000001ff0f7424 */ /* 0x000fe200078e00ff */
[----:B------:R-:W-:Y:S01]  /*1390*/  ISETP.EQ.OR P4, PT, R2, RZ, P5 ;  /* 0x000000ff0200720c */ /* 0x000fe20002f82670 */
[----:B------:R-:W-:Y:S01]  /*13a0*/  IMAD.MOV.U32 R14, RZ, RZ, RZ ;  /* 0x000000ffff0e7224 */ /* 0x000fe200078e00ff */
[----:B------:R-:W-:Y:S02]  /*13b0*/  PLOP3.LUT P1, PT, P1, PT, PT, 0x8, 0x80 ;  /* 0x000000000080781c */ /* 0x000fe40000f2e170 */
[----:B------:R-:W-:Y:S01]  /*13c0*/  CS2R R12, SRZ ;  /* 0x00000000000c7805 */ /* 0x000fe2000001ff00 */
[----:B------:R-:W-:Y:S01]  /*13d0*/  IMAD.MOV.U32 R10, RZ, RZ, 0x1 ;  /* 0x00000001ff0a7424 */ /* 0x000fe200078e00ff */
[----:B------:R-:W4:Y:S01]  /*13e0*/  LDC R0, c[0x0][0x374] ;  /* 0x0000dd00ff007b82 */ /* 0x000f220000000800 */
[----:B------:R-:W2:Y:S01]  /*13f0*/  LDCU.64 UR22, c[0x0][0x348] ;  /* 0x00006900ff1677ac */ /* 0x000ea20008000a00 */
[----:B------:R-:W-:Y:S01]  /*1400*/  UMOV UR6, URZ ;  /* 0x000000ff00067c82 */ /* 0x000fe20008000000 */
[----:B-1----:R-:W-:-:S04]  /*1410*/  UIADD3 UR5, UPT, UPT, UR13, 0x7f, URZ ;  /* 0x0000007f0d057890 */ /* 0x002fc8000fffe0ff */
[----:B------:R-:W-:-:S04]  /*1420*/  USHF.R.S32.HI UR4, URZ, 0x1f, UR5 ;  /* 0x0000001fff047899 */ /* 0x000fc80008011405 */
[----:B------:R-:W-:-:S04]  /*1430*/  ULEA.HI UR4, UR4, UR5, URZ, 0x7 ;  /* 0x0000000504047291 */ /* 0x000fc8000f8f38ff */
[----:B------:R-:W-:Y:S02]  /*1440*/  USHF.R.S32.HI UR15, URZ, 0x7, UR4 ;  /* 0x00000007ff0f7899 */ /* 0x000fe40008011404 */
[----:B------:R-:W-:Y:S02]  /*1450*/  UIADD3 UR4, UPT, UPT, UR13, -0x1, URZ ;  /* 0xffffffff0d047890 */ /* 0x000fe4000fffe0ff */
[----:B------:R-:W-:Y:S02]  /*1460*/  UISETP.LT.U32.AND UP0, UPT, UR15, 0x4, UPT ;  /* 0x000000040f00788c */ /* 0x000fe4000bf01070 */
[----:B------:R-:W-:Y:S02]  /*1470*/  UISETP.GE.U32.AND UP1, UPT, UR4, -0xff, UPT ;  /* 0xffffff010400788c */ /* 0x000fe4000bf26070 */
[----:B------:R-:W-:Y:S02]  /*1480*/  USEL UR14, UR15, 0x4, UP0 ;  /* 0x000000040f0e7887 */ /* 0x000fe40008000000 */
[----:B------:R-:W-:-:S02]  /*1490*/  UIADD3 UR13, UPT, UPT, UR13, 0xfe, URZ ;  /* 0x000000fe0d0d7890 */ /* 0x000fc4000fffe0ff */
[----:B------:R-:W-:Y:S02]  /*14a0*/  UIADD3 UR5, UPT, UPT, UR14, -0x1, URZ ;  /* 0xffffffff0e057890 */ /* 0x000fe4000fffe0ff */
[----:B------:R-:W-:-:S03]  /*14b0*/  UIADD3 UR7, UPT, UPT, UR15, -UR14, URZ ;  /* 0x8000000e0f077290 */ /* 0x000fc6000fffe0ff */
[----:B------:R-:W-:-:S04]  /*14c0*/  @UP1 UIADD3 UR5, UPT, UPT, UR14, URZ, URZ ;  /* 0x000000ff0e051290 */ /* 0x000fc8000fffe0ff */
[----:B--2---:R-:W-:-:S12]  /*14d0*/  UIADD3 UR5, UPT, UPT, UR5, 0x1, URZ ;  /* 0x0000000105057890 */ /* 0x004fd8000fffe0ff */
.L_x_35:
[----:B------:R-:W-:Y:S01]  /*14e0*/  UISETP.NE.AND UP0, UPT, UR37, URZ, UPT ;  /* 0x000000ff2500728c */ /* 0x000fe2000bf05270 */
[----:B------:R-:W1:Y:S08]  /*14f0*/  S2UR UR37, SR_CgaCtaId ;  /* 0x00000000002579c3 */ /* 0x000e700000008800 */
[----:B------:R-:W-:Y:S05]  /*1500*/  BRA.U UP0, `(.L_x_18) ;  /* 0x0000000100347547 */ /* 0x000fea000b800000 */
[----:B------:R-:W2:Y:S01]  /*1510*/  S2R R2, SR_CgaCtaId ;  /* 0x0000000000027919 */ /* 0x000ea20000008800 */
[----:B------:R-:W-:-:S04]  /*1520*/  MOV R3, 0x400 ;  /* 0x0000040000037802 */ /* 0x000fc80000000f00 */
[----:B--2---:R-:W-:Y:S02]  /*1530*/  LEA R3, R2, R3, 0x18 ;  /* 0x0000000302037211 */ /* 0x004fe400078ec0ff */
[----:B------:R-:W-:-:S03]  /*1540*/  SHF.L.U32 R2, R10, 0x1f, RZ ;  /* 0x0000001f0a027819 */ /* 0x000fc600000006ff */
[----:B------:R-:W-:-:S04]  /*1550*/  IMAD R3, R12, 0x8, R3 ;  /* 0x000000080c037824 */ /* 0x000fc800078e0203 */
[----:B------:R-:W2:Y:S02]  /*1560*/  SYNCS.PHASECHK.TRANS64.TRYWAIT P0, [R3+URZ+0xd0], R2 ;  /* 0x0000d002030075a7 */ /* 0x000ea400080011ff */
[----:B--2---:R-:W-:Y:S05]  /*1570*/  @!P0 BRA `(.L_x_19) ;  /* 0x0000004800f88947 */ /* 0x004fea0003800000 */
.L_x_95:
[----:B------:R-:W-:Y:S01]  /*1580*/  VIADD R12, R12, 0x1 ;  /* 0x000000010c0c7836 */ /* 0x000fe20000000000 */
[----:B------:R2:W-:Y:S04]  /*1590*/  SYNCS.ARRIVE.TRANS64.A1T0 RZ, [R3+URZ+0xc0], RZ ;  /* 0x0000c0ff03ff79a7 */ /* 0x0005e800081000ff */
[----:B------:R-:W-:-:S04]  /*15a0*/  ISETP.NE.AND P0, PT, R12, 0x2, PT ;  /* 0x000000020c00780c */ /* 0x000fc80003f05270 */
[----:B------:R-:W-:Y:S02]  /*15b0*/  SEL R12, R12, RZ, P0 ;  /* 0x000000ff0c0c7207 */ /* 0x000fe40000000000 */
[----:B--2---:R-:W-:-:S04]  /*15c0*/  SEL R3, RZ, 0x1, P0 ;  /* 0x00000001ff037807 */ /* 0x004fc80000000000 */
[----:B------:R-:W-:-:S07]  /*15d0*/  LOP3.LUT R10, R10, R3, RZ, 0x3c, !PT ;  /* 0x000000030a0a7212 */ /* 0x000fce00078e3cff */
.L_x_18:
[----:B------:R-:W-:Y:S01]  /*15e0*/  UMOV UR4, 0x400 ;  /* 0x0000040000047882 */ /* 0x000fe20000000000 */
[----:B------:R-:W-:Y:S01]  /*15f0*/  SHF.L.U32 R2, R15, 0x1f, RZ ;  /* 0x0000001f0f027819 */ /* 0x000fe200000006ff */
[----:B-1----:R-:W-:Y:S01]  /*1600*/  ULEA UR4, UR37, UR4, 0x18 ;  /* 0x0000000425047291 */ /* 0x002fe2000f8ec0ff */
[----:B------:R-:W-:Y:S01]  /*1610*/  R2UR UR35, R97 ;  /* 0x00000000612372ca */ /* 0x000fe200000e0000 */
[----:B------:R-:W-:Y:S01]  /*1620*/  UISETP.GE.U32.AND UP0, UPT, UR13, 0xff, UPT ;  /* 0x000000ff0d00788c */ /* 0x000fe2000bf06070 */
[----:B------:R-:W-:Y:S01]  /*1630*/  R2UR UR11, R91 ;  /* 0x000000005b0b72ca */ /* 0x000fe200000e0000 */
[----:B------:R-:W-:Y:S01]  /*1640*/  ULEA UR8, UR6, UR4, 0x3 ;  /* 0x0000000406087291 */ /* 0x000fe2000f8e18ff */
[----:B------:R-:W-:-:S08]  /*1650*/  UMOV UR24, URZ ;  /* 0x000000ff00187c82 */ /* 0x000fd00008000000 */
[----:B------:R1:W2:Y:S01]  /*1660*/  SYNCS.PHASECHK.TRANS64.TRYWAIT P0, [UR8+0x20], R2 ;  /* 0x00002002ff0075a7 */ /* 0x0002a20008001108 */
[----:B------:R-:W-:Y:S02]  /*1670*/  USHF.L.U32 UR35, UR35, 0x6, URZ ;  /* 0x0000000623237899 */ /* 0x000fe400080006ff */
[----:B------:R-:W-:Y:S01]  /*1680*/  USHF.L.U32 UR11, UR11, 0x6, URZ ;  /* 0x000000060b0b7899 */ /* 0x000fe200080006ff */
[----:B------:R-:W-:Y:S11]  /*1690*/  BRA.U !UP0, `(.L_x_20) ;  /* 0x0000000108a47547 */ /* 0x000ff6000b800000 */
[----:B------:R-:W-:Y:S01]  /*16a0*/  UMOV UR16, URZ ;  /* 0x000000ff00107c82 */ /* 0x000fe20008000000 */
[----:B------:R-:W-:-:S05]  /*16b0*/  UMOV UR17, UR6 ;  /* 0x0000000600117c82 */ /* 0x000fca0008000000 */
.L_x_25:
[----:B-1----:R-:W-:Y:S01]  /*16c0*/  ULEA UR33, UR17, UR4, 0x3 ;  /* 0x0000000411217291 */ /* 0x002fe2000f8e18ff */
[----:B--2---:R-:W-:Y:S01]  /*16d0*/  @!P5 MOV R3, 0x4000 ;  /* 0x000040000003d802 */ /* 0x004fe20000000f00 */
[----:B--2---:R-:W-:Y:S10]  /*16e0*/  @P0 BRA `(.L_x_21) ;  /* 0x00000000000c0947 */ /* 0x004ff40003800000 */
[----:B------:R-:W-:-:S04]  /*16f0*/  SHF.L.U32 R5, R15, 0x1f, RZ ;  /* 0x0000001f0f057819 */ /* 0x000fc800000006ff */
[----:B------:R-:W2:Y:S02]  /*1700*/  SYNCS.PHASECHK.TRANS64.TRYWAIT P0, [UR33+0x20], R5 ;  /* 0x00002005ff0075a7 */ /* 0x000ea40008001121 */
[----:B--2---:R-:W-:Y:S05]  /*1710*/  @!P0 BRA `(.L_x_22) ;  /* 0x0000004800a48947 */ /* 0x004fea0003800000 */
.L_x_21:
[----:B------:R2:W-:Y:S01]  /*1720*/  @!P5 SYNCS.ARRIVE.TRANS64 RZ, [UR33], R3 ;  /* 0x00000003ffffd9a7 */ /* 0x0005e20008000021 */
[----:B------:R-:W-:Y:S04]  /*1730*/  BSSY.RECONVERGENT B0, `(.L_x_23) ;  /* 0x0000003000007945 */ /* 0x000fe80003800200 */
[----:B------:R-:W-:Y:S05]  /*1740*/  @P4 BRA `(.L_x_24) ;  /* 0x0000000000044947 */ /* 0x000fea0003800000 */
[----:B------:R-:W-:Y:S05]  /*1750*/  BPT.TRAP 0x1 ;  /* 0x000000040000795c */ /* 0x000fea0000300000 */
.L_x_24:
[----:B------:R-:W-:Y:S05]  /*1760*/  BSYNC.RECONVERGENT B0 ;  /* 0x0000000000007941 */ /* 0x000fea0003800200 */
.L_x_23:
[----:B------:R-:W-:Y:S02]  /*1770*/  UIADD3 UR6, UPT, UPT, UR17, 0x1, URZ ;  /* 0x0000000111067890 */ /* 0x000fe4000fffe0ff */
[----:B------:R-:W-:Y:S02]  /*1780*/  UIADD3 UR26, UP1, UPT, UR22, 0x80, URZ ;  /* 0x00000080161a7890 */ /* 0x000fe4000ff3e0ff */
[----:B------:R-:W-:Y:S02]  /*1790*/  UISETP.NE.AND UP0, UPT, UR6, 0x4, UPT ;  /* 0x000000040600788c */ /* 0x000fe4000bf05270 */
[----:B------:R-:W-:Y:S02]  /*17a0*/  USHF.L.U32 UR34, UR16, 0x7, URZ ;  /* 0x0000000710227899 */ /* 0x000fe400080006ff */
[----:B------:R-:W-:Y:S02]  /*17b0*/  USEL UR9, URZ, 0x1, UP0 ;  /* 0x00000001ff097887 */ /* 0x000fe40008000000 */
[----:B------:R-:W-:-:S02]  /*17c0*/  USEL UR6, UR6, URZ, UP0 ;  /* 0x000000ff06067287 */ /* 0x000fc40008000000 */
[----:B------:R-:W-:Y:S02]  /*17d0*/  UIADD3 UR20, UP0, UPT, UR22, 0x180, URZ ;  /* 0x0000018016147890 */ /* 0x000fe4000ff1e0ff */
[----:B------:R-:W-:Y:S01]  /*17e0*/  ULEA UR8, UR6, UR4, 0x3 ;  /* 0x0000000406087291 */ /* 0x000fe2000f8e18ff */
[----:B------:R-:W-:Y:S01]  /*17f0*/  LOP3.LUT R15, R15, UR9, RZ, 0x3c, !PT ;  /* 0x000000090f0f7c12 */ /* 0x000fe2000f8e3cff */
[----:B------:R-:W-:Y:S02]  /*1800*/  UIADD3.X UR27, UPT, UPT, URZ, UR23, URZ, UP1, !UPT ;  /* 0x00000017ff1b7290 */ /* 0x000fe40008ffe4ff */
[----:B------:R-:W-:Y:S01]  /*1810*/  UIADD3.X UR21, UPT, UPT, URZ, UR23, URZ, UP0, !UPT ;  /* 0x00000017ff157290 */ /* 0x000fe200087fe4ff */
[----:B-1----:R-:W-:Y:S01]  /*1820*/  SHF.L.U32 R2, R15, 0x1f, RZ ;  /* 0x0000001f0f027819 */ /* 0x002fe200000006ff */
[----:B------:R-:W-:Y:S01]  /*1830*/  UMOV UR18, 0x0 ;  /* 0x0000000000127882 */ /* 0x000fe20000000000 */
[----:B------:R-:W-:Y:S01]  /*1840*/  UMOV UR19, 0x10000000 ;  /* 0x1000000000137882 */ /* 0x000fe20000000000 */
[----:B------:R-:W-:Y:S01]  /*1850*/  UMOV UR12, UR36 ;  /* 0x00000024000c7c82 */ /* 0x000fe20008000000 */
[----:B------:R1:W1:Y:S01]  /*1860*/  SYNCS.PHASECHK.TRANS64.TRYWAIT P0, [UR8+0x20], R2 ;  /* 0x00002002ff0075a7 */ /* 0x0002620008001108 */
[----:B------:R-:W-:Y:S01]  /*1870*/  ULEA UR8, UR17, UR4, 0xd ;  /* 0x0000000411087291 */ /* 0x000fe2000f8e68ff */
[----:B------:R-:W-:Y:S01]  /*1880*/  UMOV UR9, UR33 ;  /* 0x0000002100097c82 */ /* 0x000fe20008000000 */
[----:B------:R-:W-:-:S02]  /*1890*/  UMOV UR10, UR34 ;  /* 0x00000022000a7c82 */ /* 0x000fc40008000000 */
[----:B------:R-:W-:Y:S02]  /*18a0*/  UIADD3 UR32, UPT, UPT, UR8, 0x2400, URZ ;  /* 0x0000240008207890 */ /* 0x000fe4000fffe0ff */
[----:B------:R-:W-:Y:S02]  /*18b0*/  UIADD3 UR8, UPT, UPT, UR8, 0xa400, URZ ;  /* 0x0000a40008087890 */ /* 0x000fe4000fffe0ff */
[----:B------:R-:W-:Y:S01]  /*18c0*/  UIADD3 UR16, UPT, UPT, UR16, 0x1, URZ ;  /* 0x0000000110107890 */ /* 0x000fe2000fffe0ff */
[----:B------:R-:W-:Y:S01]  /*18d0*/  UMOV UR24, UR5 ;  /* 0x0000000500187c82 */ /* 0x000fe20008000000 */
[----:B------:R-:W-:Y:S02]  /*18e0*/  UMOV UR17, UR6 ;  /* 0x0000000600117c82 */ /* 0x000fe40008000000 */
[----:B------:R-:W-:Y:S01]  /*18f0*/  UISETP.NE.AND UP0, UPT, UR16, UR5, UPT ;  /* 0x000000051000728c */ /* 0x000fe2000bf05270 */
[----:B------:R1:W-:Y:S02]  /*1900*/  UTMALDG.3D [UR32], [UR26], desc[UR18] ;  /* 0x000012201a0075b4 */ /* 0x0003e40008011000 */
[----:B------:R1:W-:Y:S06]  /*1910*/  UTMALDG.3D [UR8], [UR20], desc[UR18] ;  /* 0x00001208140075b4 */ /* 0x0003ec0008011000 */
[----:B------:R-:W-:Y:S05]  /*1920*/  BRA.U UP0, `(.L_x_25) ;  /* 0xfffffffd00647547 */ /* 0x000fea000b83ffff */
.L_x_20:
[----:B-1----:R-:W-:Y:S01]  /*1930*/  ULEA UR8, UR6, UR4, 0x3 ;  /* 0x0000000406087291 */ /* 0x002fe2000f8e18ff */
[----:B------:R-:W-:Y:S01]  /*1940*/  SHF.L.U32 R2, R15, 0x1f, RZ ;  /* 0x0000001f0f027819 */ /* 0x000fe200000006ff */
[----:B------:R-:W-:Y:S01]  /*1950*/  @!P1 SYNCS.ARRIVE.TRANS64.A1T0 RZ, [UR4+0x58], RZ ;  /* 0x000058ffffff99a7 */ /* 0x000fe20008100004 */
[----:B------:R-:W-:-:S06]  /*1960*/  UISETP.GT.AND UP0, UPT, UR15, UR14, UPT ;  /* 0x0000000e0f00728c */ /* 0x000fcc000bf04270 */
[----:B--2---:R1:W2:Y:S03]  /*1970*/  SYNCS.PHASECHK.TRANS64.TRYWAIT P0, [UR8+0x20], R2 ;  /* 0x00002002ff0075a7 */ /* 0x0042a60008001108 */
[----:B------:R-:W-:Y:S05]  /*1980*/  BRA.U !UP0, `(.L_x_26) ;  /* 0x0000000108a87547 */ /* 0x000fea000b800000 */
[----:B------:R-:W-:Y:S01]  /*1990*/  UIADD3 UR21, UPT, UPT, UR7, UR24, URZ ;  /* 0x0000001807157290 */ /* 0x000fe2000fffe0ff */
[----:B------:R-:W-:-:S11]  /*19a0*/  UMOV UR25, UR6 ;  /* 0x0000000600197c82 */ /* 0x000fd60008000000 */
.L_x_31:
[----:B-1----:R-:W-:Y:S01]  /*19b0*/  ULEA UR17, UR25, UR4, 0x3 ;  /* 0x0000000419117291 */ /* 0x002fe2000f8e18ff */
[----:B--2---:R-:W-:Y:S01]  /*19c0*/  @!P5 MOV R3, 0x4000 ;  /* 0x000040000003d802 */ /* 0x004fe20000000f00 */
[----:B--2---:R-:W-:Y:S10]  /*19d0*/  @P0 BRA `(.L_x_27) ;  /* 0x00000000000c0947 */ /* 0x004ff40003800000 */
[----:B------:R-:W-:-:S04]  /*19e0*/  SHF.L.U32 R5, R15, 0x1f, RZ ;  /* 0x0000001f0f057819 */ /* 0x000fc800000006ff */
[----:B------:R-:W2:Y:S02]  /*19f0*/  SYNCS.PHASECHK.TRANS64.TRYWAIT P0, [UR17+0x20], R5 ;  /* 0x00002005ff0075a7 */ /* 0x000ea40008001111 */
[----:B--2---:R-:W-:Y:S05]  /*1a00*/  @!P0 BRA `(.L_x_28) ;  /* 0x0000004800008947 */ /* 0x004fea0003800000 */
.L_x_27:
[----:B------:R2:W-:Y:S01]  /*1a10*/  @!P5 SYNCS.ARRIVE.TRANS64 RZ, [UR17], R3 ;  /* 0x00000003ffffd9a7 */ /* 0x0005e20008000011 */
[----:B------:R-:W-:Y:S04]  /*1a20*/  BSSY.RECONVERGENT B0, `(.L_x_29) ;  /* 0x0000003000007945 */ /* 0x000fe80003800200 */
[----:B------:R-:W-:Y:S05]  /*1a30*/  @P4 BRA `(.L_x_30) ;  /* 0x0000000000044947 */ /* 0x000fea0003800000 */
[----:B------:R-:W-:Y:S05]  /*1a40*/  BPT.TRAP 0x1 ;  /* 0x000000040000795c */ /* 0x000fea0000300000 */
.L_x_30:
[----:B------:R-:W-:Y:S05]  /*1a50*/  BSYNC.RECONVERGENT B0 ;  /* 0x0000000000007941 */ /* 0x000fea0003800200 */
.L_x_29:
        /* <DEDUP_REMOVED lines=20> */
[----:B------:R-:W-:Y:S01]  /*1ba0*/  UIADD3 UR8, UPT, UPT, UR8, 0xa400, URZ ;  /* 0x0000a40008087890 */ /* 0x000fe2000fffe0ff */
[----:B------:R-:W-:Y:S01]  /*1bb0*/  UMOV UR9, UR17 ;  /* 0x0000001100097c82 */ /* 0x000fe20008000000 */
[----:B------:R-:W-:Y:S01]  /*1bc0*/  UMOV UR10, UR18 ;  /* 0x00000012000a7c82 */ /* 0x000fe20008000000 */
[----:B------:R-:W-:Y:S01]  /*1bd0*/  UIADD3 UR24, UPT, UPT, UR24, 0x1, URZ ;  /* 0x0000000118187890 */ /* 0x000fe2000fffe0ff */
[----:B------:R-:W-:-:S03]  /*1be0*/  UMOV UR25, UR6 ;  /* 0x0000000600197c82 */ /* 0x000fc60008000000 */
[----:B------:R1:W-:Y:S01]  /*1bf0*/  UTMALDG.3D [UR16], [UR30], desc[UR26] ;  /* 0x00001a101e0075b4 */ /* 0x0003e20008011000 */
[----:B------:R-:W-:Y:S01]  /*1c00*/  UISETP.NE.AND UP0, UPT, UR24, UR21, UPT ;  /* 0x000000151800728c */ /* 0x000fe2000bf05270 */
[----:B------:R1:W-:Y:S08]  /*1c10*/  UTMALDG.3D [UR8], [UR28], desc[UR26] ;  /* 0x00001a081c0075b4 */ /* 0x0003f00008011000 */
[----:B------:R-:W-:Y:S05]  /*1c20*/  BRA.U UP0, `(.L_x_31) ;  /* 0xfffffffd00607547 */ /* 0x000fea000b83ffff */
.L_x_26:
[C---:B-1----:R-:W-:Y:S01]  /*1c30*/  LEA R2, R14.reuse, UR4, 0x3 ;  /* 0x000000040e027c11 */ /* 0x042fe2000f8e18ff */
[----:B------:R-:W-:Y:S01]  /*1c40*/  NOP ;  /* 0x0000000000007918 */ /* 0x000fe20000000000 */
[----:B--2---:R-:W-:Y:S02]  /*1c50*/  SHF.L.U32 R3, R13, 0x1f, RZ ;  /* 0x0000001f0d037819 */ /* 0x004fe400000006ff */
[----:B------:R-:W-:Y:S02]  /*1c60*/  LEA R4, R14, UR4, 0x4 ;  /* 0x000000040e047c11 */ /* 0x000fe4000f8e20ff */
[----:B------:R-:W1:Y:S02]  /*1c70*/  SYNCS.PHASECHK.TRANS64.TRYWAIT P0, [R2+URZ+0x60], R3 ;  /* 0x00006003020075a7 */ /* 0x000e6400080011ff */
[----:B-1----:R-:W-:Y:S05]  /*1c80*/  @!P0 BRA `(.L_x_32) ;  /* 0x0000004400788947 */ /* 0x002fea0003800000 */
.L_x_98:
[----:B------:R-:W2:Y:S01]  /*1c90*/  LDS.128 R4, [R4+0xf0] ;  /* 0x0000f00004047984 */ /* 0x000ea20000000c00 */
[----:B---3--:R-:W-:Y:S01]  /*1ca0*/  ISETP.GE.AND P0, PT, R40, 0x1, PT ;  /* 0x000000012800780c */ /* 0x008fe20003f06270 */
[----:B-1----:R-:W-:Y:S01]  /*1cb0*/  VIADD R2, R2, 0x70 ;  /* 0x0000007002027836 */ /* 0x002fe20000000000 */
[----:B------:R-:W-:Y:S01]  /*1cc0*/  @!PT LDS RZ, [RZ] ;  /* 0x00000000fffff984 */ /* 0x000fe20000000800 */
[----:B------:R-:W-:Y:S01]  /*1cd0*/  @!PT LDS RZ, [RZ] ;  /* 0x00000000fffff984 */ /* 0x000fe20000000800 */
[----:B------:R-:W-:Y:S01]  /*1ce0*/  @!PT LDS RZ, [RZ] ;  /* 0x00000000fffff984 */ /* 0x000fe20000000800 */
[----:B------:R-:W-:Y:S01]  /*1cf0*/  @!PT LDS RZ, [RZ] ;  /* 0x00000000fffff984 */ /* 0x000fe20000000800 */
[----:B------:R1:W-:Y:S06]  /*1d00*/  MEMBAR.ALL.CTA ;  /* 0x0000000000007992 */ /* 0x0003ec0000008000 */
[----:B-1----:R-:W1:Y:S01]  /*1d10*/  FENCE.VIEW.ASYNC.S ;  /* 0x00000000000073c6 */ /* 0x002e620000000000 */
[----:B------:R-:W-:-:S04]  /*1d20*/  PRMT R2, RZ, 0x654, R2 ;  /* 0x00000654ff027816 */ /* 0x000fc80000000002 */
[----:B-1----:R1:W-:Y:S01]  /*1d30*/  SYNCS.ARRIVE.TRANS64.RED.A1T0 RZ, [R2+URZ], RZ ;  /* 0x000000ff02ff79a7 */ /* 0x0023e200081004ff */
[----:B--2---:R-:W-:-:S13]  /*1d40*/  LOP3.LUT P2, RZ, R6, 0x1, RZ, 0xc0, !PT ;  /* 0x0000000106ff7812 */ /* 0x004fda000784c0ff */
[----:B------:R-:W-:Y:S01]  /*1d50*/  @P2 SHF.R.U32.HI R3, RZ, 0x10, R5 ;  /* 0x00000010ff032819 */ /* 0x000fe20000011605 */
[----:B------:R-:W-:Y:S01]  /*1d60*/  VOTEU.ANY UP0, P2 ;  /* 0x0000000000ff7886 */ /* 0x000fe20001000100 */
[----:B------:R-:W-:Y:S02]  /*1d70*/  @P2 MOV R11, R4 ;  /* 0x00000004000b2202 */ /* 0x000fe40000000f00 */
[----:B------:R-:W-:Y:S02]  /*1d80*/  @P2 R2UR.BROADCAST UR8, R3 ;  /* 0x00000000030822ca */ /* 0x000fe400008e0000 */
[----:B------:R-:W-:-:S11]  /*1d90*/  @P2 LOP3.LUT R8, R5, 0xffff, RZ, 0xc0, !PT ;  /* 0x0000ffff05082812 */ /* 0x000fd600078ec0ff */
[----:B------:R-:W-:Y:S01]  /*1da0*/  @UP0 UMOV UR36, UR8 ;  /* 0x0000000800240c82 */ /* 0x000fe20008000000 */
[----:B-1----:R-:W-:Y:S05]  /*1db0*/  @!P0 BRA `(.L_x_33) ;  /* 0x0000000000b88947 */ /* 0x002fea0003800000 */
[----:B------:R-:W4:Y:S01]  /*1dc0*/  LDC.64 R4, c[0x0][0xb18] ;  /* 0x0002c600ff047b82 */ /* 0x000f220000000a00 */
[----:B------:R-:W-:-:S07]  /*1dd0*/  ISETP.NE.AND P3, PT, R40, 0x1, PT ;  /* 0x000000012800780c */ /* 0x000fce0003f65270 */
[----:B------:R-:W1:Y:S08]  /*1de0*/  LDC.64 R6, c[0x0][0xb10] ;  /* 0x0002c400ff067b82 */ /* 0x000e700000000a00 */
[----:B------:R-:W2:Y:S08]  /*1df0*/  LDC R16, c[0x0][0xb20] ;  /* 0x0002c800ff107b82 */ /* 0x000eb00000000800 */
[----:B------:R-:W3:Y:S01]  /*1e00*/  LDC R18, c[0x0][0xb0c] ;  /* 0x0002c300ff127b82 */ /* 0x000ee20000000800 */
[----:B----4-:R-:W-:Y:S01]  /*1e10*/  IMAD.HI.U32 R17, R0, R5, RZ ;  /* 0x0000000500117227 */ /* 0x010fe200078e00ff */
[----:B------:R-:W-:-:S03]  /*1e20*/  ISETP.NE.AND P0, PT, R4, 0x1, PT ;  /* 0x000000010400780c */ /* 0x000fc60003f05270 */
[----:B------:R-:W-:-:S03]  /*1e30*/  IMAD.HI.U32 R5, R8, R5, RZ ;  /* 0x0000000508057227 */ /* 0x000fc600078e00ff */
[----:B------:R-:W4:Y:S01]  /*1e40*/  LDC.64 R2, c[0x0][0xb28] ;  /* 0x0002ca00ff027b82 */ /* 0x000f220000000a00 */
[----:B-1----:R-:W-:-:S04]  /*1e50*/  IMAD.HI.U32 R20, R9, R6, RZ ;  /* 0x0000000609147227 */ /* 0x002fc800078e00ff */
[----:B------:R-:W-:Y:S01]  /*1e60*/  IMAD.HI.U32 R22, R11, R6, RZ ;  /* 0x000000060b167227 */ /* 0x000fe200078e00ff */
[----:B------:R-:W-:Y:S02]  /*1e70*/  SHF.R.U32.HI R20, RZ, R7, R20 ;  /* 0x00000007ff147219 */ /* 0x000fe40000011614 */
[-C--:B--2---:R-:W-:Y:S02]  /*1e80*/  SHF.R.U32.HI R17, RZ, R16.reuse, R17 ;  /* 0x00000010ff117219 */ /* 0x084fe40000011611 */
[----:B------:R-:W-:Y:S02]  /*1e90*/  SHF.R.U32.HI R5, RZ, R16, R5 ;  /* 0x00000010ff057219 */ /* 0x000fe40000011605 */
[----:B------:R-:W-:Y:S02]  /*1ea0*/  SEL R17, R0, R17, !P0 ;  /* 0x0000001100117207 */ /* 0x000fe40004000000 */
[----:B------:R-:W-:Y:S02]  /*1eb0*/  SHF.R.U32.HI R22, RZ, R7, R22 ;  /* 0x00000007ff167219 */ /* 0x000fe40000011616 */
[----:B---3--:R-:W-:-:S02]  /*1ec0*/  ISETP.NE.AND P1, PT, R18, 0x1, PT ;  /* 0x000000011200780c */ /* 0x008fc40003f25270 */
[----:B------:R-:W-:Y:S02]  /*1ed0*/  SEL R5, R8, R5, !P0 ;  /* 0x0000000508057207 */ /* 0x000fe40004000000 */
[----:B------:R-:W-:Y:S02]  /*1ee0*/  SEL R19, R9, R20, !P1 ;  /* 0x0000001409137207 */ /* 0x000fe40004800000 */
[----:B------:R-:W-:Y:S01]  /*1ef0*/  SEL R7, R11, R22, !P1 ;  /* 0x000000160b077207 */ /* 0x000fe20004800000 */
[----:B----4-:R-:W-:-:S04]  /*1f00*/  IMAD.HI.U32 R20, R17, R2, RZ ;  /* 0x0000000211147227 */ /* 0x010fc800078e00ff */
[----:B------:R-:W-:Y:S01]  /*1f10*/  IMAD.HI.U32 R6, R19, R2, RZ ;  /* 0x0000000213067227 */ /* 0x000fe200078e00ff */
[----:B------:R-:W-:-:S04]  /*1f20*/  @P3 SHF.R.U32.HI R17, RZ, R3, R20 ;  /* 0x00000003ff113219 */ /* 0x000fc80000011614 */
[----:B------:R-:W-:Y:S01]  /*1f30*/  @P3 SHF.R.U32.HI R19, RZ, R3, R6 ;  /* 0x00000003ff133219 */ /* 0x000fe20000011606 */
[----:B------:R-:W-:-:S04]  /*1f40*/  IMAD R17, R40, R17, RZ ;  /* 0x0000001128117224 */ /* 0x000fc800078e02ff */
[----:B------:R-:W-:Y:S01]  /*1f50*/  IMAD R6, R40, R19, RZ ;  /* 0x0000001328067224 */ /* 0x000fe200078e02ff */
[C---:B------:R-:W-:Y:S02]  /*1f60*/  ISETP.GE.AND P0, PT, R5.reuse, R17, PT ;  /* 0x000000110500720c */ /* 0x040fe40003f06270 */
[----:B------:R-:W-:Y:S02]  /*1f70*/  IADD3 R17, PT, PT, -R5, RZ, RZ ;  /* 0x000000ff05117210 */ /* 0x000fe40007ffe1ff */
[----:B------:R-:W-:Y:S01]  /*1f80*/  ISETP.GE.OR P0, PT, R7, R6, P0 ;  /* 0x000000060700720c */ /* 0x000fe20000706670 */
[----:B------:R-:W-:-:S04]  /*1f90*/  IMAD.HI.U32 R6, R5, R2, RZ ;  /* 0x0000000205067227 */ /* 0x000fc800078e00ff */
[----:B------:R-:W-:Y:S01]  /*1fa0*/  IMAD R8, R4, R17, R8 ;  /* 0x0000001104087224 */ /* 0x000fe200078e0208 */
[----:B------:R-:W-:-:S04]  /*1fb0*/  SHF.R.U32.HI R6, RZ, R3, R6 ;  /* 0x00000003ff067219 */ /* 0x000fc80000011606 */
[----:B------:R-:W-:-:S03]  /*1fc0*/  SEL R6, R5, R6, !P3 ;  /* 0x0000000605067207 */ /* 0x000fc60005800000 */
[----:B------:R-:W-:-:S04]  /*1fd0*/  @!P0 IMAD.HI.U32 R16, R7, R2, RZ ;  /* 0x0000000207108227 */ /* 0x000fc800078e00ff */
[----:B------:R-:W-:Y:S01]  /*1fe0*/  IMAD.MOV R2, RZ, RZ, -R6 ;  /* 0x000000ffff027224 */ /* 0x000fe200078e0a06 */
[----:B------:R-:W-:-:S03]  /*1ff0*/  @!P0 SHF.R.U32.HI R16, RZ, R3, R16 ;  /* 0x00000003ff108219 */ /* 0x000fc60000011610 */
[----:B------:R-:W-:Y:S01]  /*2000*/  IMAD R2, R40, R2, R5 ;  /* 0x0000000228027224 */ /* 0x000fe200078e0205 */
[----:B------:R-:W-:-:S05]  /*2010*/  @!P0 SEL R3, R7, R16, !P3 ;  /* 0x0000001007038207 */ /* 0x000fca0005800000 */
[--C-:B------:R-:W-:Y:S02]  /*2020*/  @!P0 IMAD.IADD R6, R6, 0x1, -R3.reuse ;  /* 0x0000000106068824 */ /* 0x100fe400078e0a03 */
[----:B------:R-:W-:Y:S01]  /*2030*/  @!P0 IMAD R3, R2, R19, R3 ;  /* 0x0000001302038224 */ /* 0x000fe200078e0203 */
[----:B------:R-:W-:Y:S01]  /*2040*/  IADD3 R2, PT, PT, -R7, RZ, RZ ;  /* 0x000000ff07027210 */ /* 0x000fe20007ffe1ff */
[----:B------:R-:W-:Y:S02]  /*2050*/  @!P0 IMAD R5, R40, R6, R7 ;  /* 0x0000000628058224 */ /* 0x000fe400078e0207 */
[----:B------:R-:W-:Y:S02]  /*2060*/  @!P0 IMAD.MOV.U32 R7, RZ, RZ, R3 ;  /* 0x000000ffff078224 */ /* 0x000fe400078e0003 */
[----:B------:R-:W-:Y:S02]  /*2070*/  IMAD R2, R18, R2, R11 ;  /* 0x0000000212027224 */ /* 0x000fe400078e020b */
[----:B------:R-:W-:-:S02]  /*2080*/  IMAD R8, R5, R4, R8 ;  /* 0x0000000405087224 */ /* 0x000fc400078e0208 */
[----:B------:R-:W-:Y:S02]  /*2090*/  IMAD R11, R7, R18, R2 ;  /* 0x00000012070b7224 */ /* 0x000fe400078e0202 */
.L_x_33:
[----:B------:R-:W1:Y:S02]  /*20a0*/  LDCU UR8, c[0x0][0xb30] ;  /* 0x00016600ff0877ac */ /* 0x000e640008000800 */
[----:B-1----:R-:W-:-:S09]  /*20b0*/  UISETP.NE.AND UP0, UPT, UR8, 0x1, UPT ;  /* 0x000000010800788c */ /* 0x002fd2000bf05270 */
[----:B------:R-:W-:Y:S05]  /*20c0*/  BRA.U UP0, `(.L_x_34) ;  /* 0x0000000100407547 */ /* 0x000fea000b800000 */
[----:B------:R-:W1:Y:S08]  /*20d0*/  LDC.64 R4, c[0x0][0xb10] ;  /* 0x0002c400ff047b82 */ /* 0x000e700000000a00 */
[----:B------:R-:W2:Y:S08]  /*20e0*/  LDC.64 R2, c[0x0][0xb18] ;  /* 0x0002c600ff027b82 */ /* 0x000eb00000000a00 */
[----:B------:R-:W3:Y:S08]  /*20f0*/  LDC R6, c[0x0][0xb20] ;  /* 0x0002c800ff067b82 */ /* 0x000ef00000000800 */
[----:B------:R-:W4:Y:S01]  /*2100*/  LDC R16, c[0x0][0xb0c] ;  /* 0x0002c300ff107b82 */ /* 0x000f220000000800 */
[----:B-1----:R-:W-:-:S05]  /*2110*/  IMAD.HI.U32 R4, R11, R4, RZ ;  /* 0x000000040b047227 */ /* 0x002fca00078e00ff */
[----:B------:R-:W-:Y:S01]  /*2120*/  SHF.R.U32.HI R4, RZ, R5, R4 ;  /* 0x00000005ff047219 */ /* 0x000fe20000011604 */
[----:B--2---:R-:W-:Y:S01]  /*2130*/  IMAD.HI.U32 R3, R8, R3, RZ ;  /* 0x0000000308037227 */ /* 0x004fe200078e00ff */
[----:B------:R-:W-:-:S04]  /*2140*/  ISETP.NE.AND P0, PT, R2, 0x1, PT ;  /* 0x000000010200780c */ /* 0x000fc80003f05270 */
[----:B---3--:R-:W-:-:S04]  /*2150*/  SHF.R.U32.HI R3, RZ, R6, R3 ;  /* 0x00000006ff037219 */ /* 0x008fc80000011603 */
[----:B------:R-:W-:Y:S02]  /*2160*/  SEL R3, R8, R3, !P0 ;  /* 0x0000000308037207 */ /* 0x000fe40004000000 */
[----:B----4-:R-:W-:-:S04]  /*2170*/  ISETP.NE.AND P1, PT, R16, 0x1, PT ;  /* 0x000000011000780c */ /* 0x010fc80003f25270 */
[----:B------:R-:W-:-:S05]  /*2180*/  SEL R4, R11, R4, !P1 ;  /* 0x000000040b047207 */ /* 0x000fca0004800000 */
[----:B------:R-:W-:Y:S02]  /*2190*/  IMAD.IADD R5, R3, 0x1, -R4 ;  /* 0x0000000103057824 */ /* 0x000fe400078e0a04 */
[----:B------:R-:W-:Y:S02]  /*21a0*/  IMAD.IADD R3, R4, 0x1, -R3 ;  /* 0x0000000104037824 */ /* 0x000fe400078e0a03 */
[----:B------:R-:W-:Y:S02]  /*21b0*/  IMAD R11, R5, R16, R11 ;  /* 0x00000010050b7224 */ /* 0x000fe400078e020b */
[----:B------:R-:W-:-:S07]  /*21c0*/  IMAD R8, R3, R2, R8 ;  /* 0x0000000203087224 */ /* 0x000fce00078e0208 */
.L_x_34:
[----:B------:R-:W-:Y:S01]  /*21d0*/  VIADD R14, R14, 0x1 ;  /* 0x000000010e0e7836 */ /* 0x000fe20000000000 */
[----:B------:R-:W-:Y:S01]  /*21e0*/  PLOP3.LUT P1, PT, PT, PT, PT, 0x80, 0x8 ;  /* 0x000000000008781c */ /* 0x000fe20003f2f070 */
[----:B------:R-:W-:Y:S02]  /*21f0*/  IMAD.IADD R97, R11, 0x1, R90 ;  /* 0x000000010b617824 */ /* 0x000fe400078e025a */
[----:B------:R-:W-:Y:S01]  /*2200*/  IMAD.IADD R91, R8, 0x1, R79 ;  /* 0x00000001085b7824 */ /* 0x000fe200078e024f */
[----:B------:R-:W-:-:S04]  /*2210*/  ISETP.NE.AND P0, PT, R14, 0x2, PT ;  /* 0x000000020e00780c */ /* 0x000fc80003f05270 */
[----:B------:R-:W-:Y:S02]  /*2220*/  SEL R2, RZ, 0x1, P0 ;  /* 0x00000001ff027807 */ /* 0x000fe40000000000 */
[----:B------:R-:W-:Y:S02]  /*2230*/  SEL R14, R14, RZ, P0 ;  /* 0x000000ff0e0e7207 */ /* 0x000fe40000000000 */
[----:B------:R-:W-:Y:S01]  /*2240*/  LOP3.LUT R13, R13, R2, RZ, 0x3c, !PT ;  /* 0x000000020d0d7212 */ /* 0x000fe200078e3cff */
[----:B------:R-:W-:Y:S06]  /*2250*/  @P2 BRA `(.L_x_35) ;  /* 0xfffffff000a02947 */ /* 0x000fec000383ffff */
[----:B------:R-:W-:Y:S01]  /*2260*/  UIADD3 UR4, UPT, UPT, UR4, 0x20, URZ ;  /* 0x0000002004047890 */ /* 0x000fe2000fffe0ff */
[----:B------:R-:W-:-:S03]  /*2270*/  SHF.L.U32 R3, R15, 0x1f, RZ ;  /* 0x0000001f0f037819 */ /* 0x000fc600000006ff */
[----:B------:R-:W-:-:S09]  /*2280*/  ULEA UR5, UR6, UR4, 0x3 ;  /* 0x0000000406057291 */ /* 0x000fd2000f8e18ff */
[----:B------:R-:W1:Y:S02]  /*2290*/  SYNCS.PHASECHK.TRANS64.TRYWAIT P0, [UR5], R3 ;  /* 0x00000003ff0075a7 */ /* 0x000e640008001105 */
[----:B-1----:R-:W-:Y:S05]  /*22a0*/  @!P0 BRA `(.L_x_36) ;  /* 0x0000004000048947 */ /* 0x002fea0003800000 */
.L_x_100:
[----:B------:R-:W-:-:S04]  /*22b0*/  UIADD3 UR6, UPT, UPT, UR6, 0x1, URZ ;  /* 0x0000000106067890 */ /* 0x000fc8000fffe0ff */
[----:B------:R-:W-:-:S04]  /*22c0*/  UISETP.NE.AND UP0, UPT, UR6, 0x4, UPT ;  /* 0x000000040600788c */ /* 0x000fc8000bf05270 */
[----:B------:R-:W-:Y:S02]  /*22d0*/  USEL UR7, URZ, 0x1, UP0 ;  /* 0x00000001ff077887 */ /* 0x000fe40008000000 */
[----:B------:R-:W-:-:S04]  /*22e0*/  USEL UR6, UR6, URZ, UP0 ;  /* 0x000000ff06067287 */ /* 0x000fc80008000000 */
[----:B------:R-:W-:Y:S01]  /*22f0*/  ULEA UR5, UR6, UR4, 0x3 ;  /* 0x0000000406057291 */ /* 0x000fe2000f8e18ff */
[----:B------:R-:W-:-:S04]  /*2300*/  LOP3.LUT R2, R15, UR7, RZ, 0x3c, !PT ;  /* 0x000000070f027c12 */ /* 0x000fc8000f8e3cff */
[----:B-1----:R-:W-:-:S04]  /*2310*/  SHF.L.U32 R3, R2, 0x1f, RZ ;  /* 0x0000001f02037819 */ /* 0x002fc800000006ff */
[----:B------:R-:W1:Y:S02]  /*2320*/  SYNCS.PHASECHK.TRANS64.TRYWAIT P0, [UR5], R3 ;  /* 0x00000003ff0075a7 */ /* 0x000e640008001105 */
[----:B-1----:R-:W-:Y:S05]  /*2330*/  @!P0 BRA `(.L_x_37) ;  /* 0x0000003c00f88947 */ /* 0x002fea0003800000 */
.L_x_102:
        /* <DEDUP_REMOVED lines=9> */
.L_x_104:
[----:B------:R-:W-:-:S04]  /*23d0*/  UIADD3 UR6, UPT, UPT, UR6, 0x1, URZ ;  /* 0x0000000106067890 */ /* 0x000fc8000fffe0ff */
[----:B------:R-:W-:-:S04]  /*23e0*/  UISETP.NE.AND UP0, UPT, UR6, 0x4, UPT ;  /* 0x000000040600788c */ /* 0x000fc8000bf05270 */
[----:B------:R-:W-:Y:S02]  /*23f0*/  USEL UR5, URZ, 0x1, UP0 ;  /* 0x00000001ff057887 */ /* 0x000fe40008000000 */
[----:B------:R-:W-:-:S04]  /*2400*/  USEL UR6, UR6, URZ, UP0 ;  /* 0x000000ff06067287 */ /* 0x000fc80008000000 */
[----:B------:R-:W-:Y:S01]  /*2410*/  ULEA UR6, UR6, UR4, 0x3 ;  /* 0x0000000406067291 */ /* 0x000fe2000f8e18ff */
[----:B-1----:R-:W-:-:S04]  /*2420*/  LOP3.LUT R3, R2, UR5, RZ, 0x3c, !PT ;  /* 0x0000000502037c12 */ /* 0x002fc8000f8e3cff */
[----:B------:R-:W-:Y:S01]  /*2430*/  SHF.L.U32 R3, R3, 0x1f, RZ ;  /* 0x0000001f03037819 */ /* 0x000fe200000006ff */
[----:B----4-:R-:W-:-:S07]  /*2440*/  IMAD.U32 R0, RZ, RZ, UR6 ;  /* 0x00000006ff007e24 */ /* 0x010fce000f8e00ff */
.L_x_39:
[----:B-1----:R1:W2:Y:S02]  /*2450*/  SYNCS.PHASECHK.TRANS64.TRYWAIT P0, [R0+URZ], R3 ;  /* 0x00000003000075a7 */ /* 0x0022a400080011ff */
[----:B--2---:R-:W-:Y:S05]  /*2460*/  @!P0 NANOSLEEP.SYNCS 0x989680 ;  /* 0x009896800000895d */ /* 0x004fea0003900000 */
[----:B------:R-:W2:Y:S02]  /*2470*/  @!P0 SYNCS.PHASECHK.TRANS64 P0, [R0+URZ], R3 ;  /* 0x00000003000085a7 */ /* 0x000ea400080010ff */
[----:B--2---:R-:W-:Y:S05]  /*2480*/  @P0 EXIT ;  /* 0x000000000000094d */ /* 0x004fea0003800000 */
[----:B------:R-:W-:Y:S05]  /*2490*/  BRA `(.L_x_39) ;  /* 0xfffffffc00ec7947 */ /* 0x000fea000383ffff */
.L_x_17:
[----:B------:R-:W-:-:S04]  /*24a0*/  UISETP.NE.AND UP1, UPT, UR37, URZ, UPT ;  /* 0x000000ff2500728c */ /* 0x000fc8000bf25270 */
[----:B------:R-:W-:-:S09]  /*24b0*/  UISETP.NE.OR UP1, UPT, UR8, 0x1, UP1 ;  /* 0x000000010800788c */ /* 0x000fd20008f25670 */
[----:B------:R-:W-:Y:S05]  /*24c0*/  BRA.U UP1, `(.L_x_40) ;  /* 0x0000000501487547 */ /* 0x000fea000b800000 */
[----:B------:R-:W-:Y:S01]  /*24d0*/  ISETP.NE.AND P2, PT, R2, RZ, PT ;  /* 0x000000ff0200720c */ /* 0x000fe20003f45270 */
[----:B------:R-:W-:Y:S01]  /*24e0*/  IMAD.MOV.U32 R12, RZ, RZ, 0x1 ;  /* 0x00000001ff0c7424 */ /* 0x000fe200078e00ff */
[----:B------:R-:W-:Y:S02]  /*24f0*/  CS2R R10, SRZ ;  /* 0x00000000000a7805 */ /* 0x000fe4000001ff00 */
[----:B------:R-:W-:Y:S01]  /*2500*/  CS2R R8, SRZ ;  /* 0x0000000000087805 */ /* 0x000fe2000001ff00 */
[----:B------:R-:W-:Y:S01]  /*2510*/  UMOV UR4, 0x400 ;  /* 0x0000040000047882 */ /* 0x000fe20000000000 */
[----:B------:R-:W-:Y:S01]  /*2520*/  UMOV UR6, URZ ;  /* 0x000000ff00067c82 */ /* 0x000fe20008000000 */
[----:B------:R-:W-:-:S12]  /*2530*/  ULEA UR37, UR37, UR4, 0x18 ;  /* 0x0000000425257291 */ /* 0x000fd8000f8ec0ff */
.L_x_44:
[----:B------:R-:W-:Y:S02]  /*2540*/  LEA R0, R8, UR37, 0x3 ;  /* 0x0000002508007c11 */ /* 0x000fe4000f8e18ff */
[----:B------:R-:W-:-:S03]  /*2550*/  SHF.L.U32 R5, R9, 0x1f, RZ ;  /* 0x0000001f09057819 */ /* 0x000fc600000006ff */
[----:B------:R-:W-:Y:S01]  /*2560*/  VIADD R4, R0, 0xd0 ;  /* 0x000000d000047836 */ /* 0x000fe20000000000 */
[----:B------:R-:W1:Y:S02]  /*2570*/  SYNCS.PHASECHK.TRANS64.TRYWAIT P0, [R0+URZ+0xc0], R5 ;  /* 0x0000c005000075a7 */ /* 0x000e6400080011ff */
[----:B-1----:R-:W-:Y:S05]  /*2580*/  @!P0 BRA `(.L_x_41) ;  /* 0x0000003c00948947 */ /* 0x002fea0003800000 */
.L_x_105:
[----:B------:R-:W-:Y:S01]  /*2590*/  ULEA UR5, UR6, UR37, 0x3 ;  /* 0x0000002506057291 */ /* 0x000fe2000f8e18ff */
[----:B------:R-:W-:Y:S02]  /*25a0*/  PRMT R4, RZ, 0x654, R4 ;  /* 0x00000654ff047816 */ /* 0x000fe40000000004 */
[----:B-1----:R-:W-:Y:S01]  /*25b0*/  SHF.L.U32 R5, R12, 0x1f, RZ ;  /* 0x0000001f0c057819 */ /* 0x002fe200000006ff */
[----:B------:R-:W-:Y:S01]  /*25c0*/  UIADD3 UR4, UPT, UPT, UR5, 0x60, URZ ;  /* 0x0000006005047890 */ /* 0x000fe2000fffe0ff */
[----:B------:R1:W-:Y:S05]  /*25d0*/  SYNCS.ARRIVE.TRANS64.RED.A1T0 RZ, [R4+URZ], RZ ;  /* 0x000000ff04ff79a7 */ /* 0x0003ea00081004ff */
[----:B------:R-:W-:Y:S01]  /*25e0*/  IMAD.U32 R7, RZ, RZ, UR4 ;  /* 0x00000004ff077e24 */ /* 0x000fe2000f8e00ff */
[----:B------:R-:W2:Y:S04]  /*25f0*/  SYNCS.PHASECHK.TRANS64.TRYWAIT P0, [UR5+0x70], R5 ;  /* 0x00007005ff0075a7 */ /* 0x000ea80008001105 */
[----:B------:R-:W-:Y:S01]  /*2600*/  PRMT R6, R2, 0x654, R7 ;  /* 0x0000065402067816 */ /* 0x000fe20000000007 */
[----:B-1----:R-:W-:Y:S01]  /*2610*/  @!P2 IMAD.MOV.U32 R4, RZ, RZ, 0x10 ;  /* 0x00000010ff04a424 */ /* 0x002fe200078e00ff */
[----:B--2---:R-:W-:Y:S06]  /*2620*/  @!P0 BRA `(.L_x_42) ;  /* 0x0000003c00808947 */ /* 0x004fec0003800000 */
.L_x_107:
[----:B------:R-:W-:Y:S01]  /*2630*/  ULEA UR4, UR6, UR37, 0x4 ;  /* 0x0000002506047291 */ /* 0x000fe2000f8e20ff */
[----:B------:R-:W-:Y:S01]  /*2640*/  SEL R3, R6, R3, !P2 ;  /* 0x0000000306037207 */ /* 0x000fe20005000000 */
[----:B------:R-:W-:Y:S01]  /*2650*/  UIADD3 UR5, UPT, UPT, UR5, 0x60, URZ ;  /* 0x0000006005057890 */ /* 0x000fe2000fffe0ff */
[----:B-1----:R-:W-:Y:S01]  /*2660*/  LEA R0, R11, UR37, 0x3 ;  /* 0x000000250b007c11 */ /* 0x002fe2000f8e18ff */
[----:B------:R-:W-:Y:S01]  /*2670*/  UIADD3 UR4, UPT, UPT, UR4, 0xf0, URZ ;  /* 0x000000f004047890 */ /* 0x000fe2000fffe0ff */
[----:B------:R-:W-:Y:S01]  /*2680*/  SHF.L.U32 R5, R10, 0x1f, RZ ;  /* 0x0000001f0a057819 */ /* 0x000fe200000006ff */
[----:B------:R1:W-:Y:S01]  /*2690*/  @!P2 SYNCS.ARRIVE.TRANS64.RED RZ, [R3+URZ], R4 ;  /* 0x0000000403ffa9a7 */ /* 0x0003e200080004ff */
[----:B------:R-:W-:Y:S01]  /*26a0*/  UIADD3 UR6, UPT, UPT, UR6, 0x1, URZ ;  /* 0x0000000106067890 */ /* 0x000fe2000fffe0ff */
[----:B------:R-:W-:-:S03]  /*26b0*/  VIADD R8, R8, 0x1 ;  /* 0x0000000108087836 */ /* 0x000fc60000000000 */
[----:B------:R-:W-:Y:S02]  /*26c0*/  UISETP.NE.AND UP0, UPT, UR6, 0x2, UPT ;  /* 0x000000020600788c */ /* 0x000fe4000bf05270 */
[----:B------:R-:W-:Y:S06]  /*26d0*/  UGETNEXTWORKID.BROADCAST [UR4], [UR5] ;  /* 0x00000000040073ca */ /* 0x000fec0008000100 */
[----:B------:R-:W-:Y:S01]  /*26e0*/  USEL UR4, URZ, 0x1, UP0 ;  /* 0x00000001ff047887 */ /* 0x000fe20008000000 */
[----:B------:R-:W-:Y:S01]  /*26f0*/  ISETP.NE.AND P0, PT, R8, 0x2, PT ;  /* 0x000000020800780c */ /* 0x000fe20003f05270 */
[----:B------:R-:W-:Y:S01]  /*2700*/  USEL UR6, UR6, URZ, UP0 ;  /* 0x000000ff06067287 */ /* 0x000fe20008000000 */
[----:B------:R-:W2:Y:S03]  /*2710*/  SYNCS.PHASECHK.TRANS64.TRYWAIT P1, [R0+URZ+0x60], R5 ;  /* 0x00006005000075a7 */ /* 0x000ea600080211ff */
[----:B------:R-:W-:Y:S01]  /*2720*/  LOP3.LUT R12, R12, UR4, RZ, 0x3c, !PT ;  /* 0x000000040c0c7c12 */ /* 0x000fe2000f8e3cff */
[----:B-12---:R-:W-:Y:S07]  /*2730*/  @!P1 BRA `(.L_x_43) ;  /* 0x0000003c00549947 */ /* 0x006fee0003800000 */
.L_x_108:
[C---:B------:R-:W-:Y:S01]  /*2740*/  LEA R4, R11.reuse, UR37, 0x4 ;  /* 0x000000250b047c11 */ /* 0x040fe2000f8e20ff */
[----:B-1----:R-:W-:Y:S01]  /*2750*/  VIADD R0, R0, 0x70 ;  /* 0x0000007000007836 */ /* 0x002fe20000000000 */
[----:B------:R-:W-:Y:S01]  /*2760*/  SEL R8, R8, RZ, P0 ;  /* 0x000000ff08087207 */ /* 0x000fe20000000000 */
[----:B------:R-:W-:-:S03]  /*2770*/  VIADD R11, R11, 0x1 ;  /* 0x000000010b0b7836 */ /* 0x000fc60000000000 */
[----:B------:R-:W1:Y:S01]  /*2780*/  LDS.128 R4, [R4+0xf0] ;  /* 0x0000f00004047984 */ /* 0x000e620000000c00 */
[----:B------:R-:W-:Y:S02]  /*2790*/  PRMT R0, RZ, 0x654, R0 ;  /* 0x00000654ff007816 */ /* 0x000fe40000000000 */
[C---:B------:R-:W-:Y:S01]  /*27a0*/  ISETP.NE.AND P1, PT, R11.reuse, 0x2, PT ;  /* 0x000000020b00780c */ /* 0x040fe20003f25270 */
[----:B------:R-:W-:Y:S01]  /*27b0*/  @!PT LDS RZ, [RZ] ;  /* 0x00000000fffff984 */ /* 0x000fe20000000800 */
[----:B------:R-:W-:Y:S01]  /*27c0*/  @!PT LDS RZ, [RZ] ;  /* 0x00000000fffff984 */ /* 0x000fe20000000800 */
[----:B------:R-:W-:Y:S01]  /*27d0*/  @!PT LDS RZ, [RZ] ;  /* 0x00000000fffff984 */ /* 0x000fe20000000800 */
[----:B------:R-:W-:Y:S01]  /*27e0*/  @!PT LDS RZ, [RZ] ;  /* 0x00000000fffff984 */ /* 0x000fe20000000800 */
[----:B------:R2:W-:Y:S06]  /*27f0*/  MEMBAR.ALL.CTA ;  /* 0x0000000000007992 */ /* 0x0005ec0000008000 */
[----:B--2---:R-:W2:Y:S01]  /*2800*/  FENCE.VIEW.ASYNC.S ;  /* 0x00000000000073c6 */ /* 0x004ea20000000000 */
[----:B------:R-:W-:Y:S01]  /*2810*/  SEL R11, R11, RZ, P1 ;  /* 0x000000ff0b0b7207 */ /* 0x000fe20000800000 */
[----:B--2---:R2:W-:Y:S01]  /*2820*/  SYNCS.ARRIVE.TRANS64.RED.A1T0 RZ, [R0+URZ], RZ ;  /* 0x000000ff00ff79a7 */ /* 0x0045e200081004ff */
[----:B-1----:R-:W-:-:S02]  /*2830*/  LOP3.LUT P3, RZ, R6, 0x1, RZ, 0xc0, !PT ;  /* 0x0000000106ff7812 */ /* 0x002fc4000786c0ff */
[----:B------:R-:W-:-:S04]  /*2840*/  SEL R5, RZ, 0x1, P1 ;  /* 0x00000001ff057807 */ /* 0x000fc80000800000 */
[----:B------:R-:W-:Y:S02]  /*2850*/  LOP3.LUT R10, R10, R5, RZ, 0x3c, !PT ;  /* 0x000000050a0a7212 */ /* 0x000fe400078e3cff */
[----:B--2---:R-:W-:-:S04]  /*2860*/  SEL R0, RZ, 0x1, P0 ;  /* 0x00000001ff007807 */ /* 0x004fc80000000000 */
[----:B------:R-:W-:Y:S01]  /*2870*/  LOP3.LUT R9, R9, R0, RZ, 0x3c, !PT ;  /* 0x0000000009097212 */ /* 0x000fe200078e3cff */
[----:B------:R-:W-:Y:S06]  /*2880*/  @P3 BRA `(.L_x_44) ;  /* 0xfffffffc002c3947 */ /* 0x000fec000383ffff */
[----:B------:R-:W-:Y:S01]  /*2890*/  ULEA UR5, UR6, UR37, 0x3 ;  /* 0x0000002506057291 */ /* 0x000fe2000f8e18ff */
[----:B------:R-:W-:-:S08]  /*28a0*/  SHF.L.U32 R3, R12, 0x1f, RZ ;  /* 0x0000001f0c037819 */ /* 0x000fd000000006ff */
[----:B------:R-:W1:Y:S02]  /*28b0*/  SYNCS.PHASECHK.TRANS64 P0, [UR5+0x70], R3 ;  /* 0x00007003ff0075a7 */ /* 0x000e640008001005 */
[----:B-1----:R-:W-:Y:S05]  /*28c0*/  @P0 BRA `(.L_x_45) ;  /* 0x0000000000080947 */ /* 0x002fea0003800000 */
[----:B------:R-:W1:Y:S02]  /*28d0*/  SYNCS.PHASECHK.TRANS64.TRYWAIT P0, [UR5+0x70], R3 ;  /* 0x00007003ff0075a7 */ /* 0x000e640008001105 */
[----:B-1----:R-:W-:Y:S05]  /*28e0*/  @!P0 BRA `(.L_x_46) ;  /* 0x0000003800fc8947 */ /* 0x002fea0003800000 */
.L_x_45:
[----:B------:R-:W-:-:S04]  /*28f0*/  UIADD3 UR4, UPT, UPT, UR6, 0x1, URZ ;  /* 0x0000000106047890 */ /* 0x000fc8000fffe0ff */
[----:B------:R-:W-:-:S04]  /*2900*/  UISETP.NE.AND UP0, UPT, UR4, 0x2, UPT ;  /* 0x000000020400788c */ /* 0x000fc8000bf05270 */
[----:B------:R-:W-:Y:S02]  /*2910*/  USEL UR7, URZ, 0x1, UP0 ;  /* 0x00000001ff077887 */ /* 0x000fe40008000000 */
[----:B------:R-:W-:-:S04]  /*2920*/  USEL UR4, UR4, URZ, UP0 ;  /* 0x000000ff04047287 */ /* 0x000fc80008000000 */
[----:B------:R-:W-:Y:S01]  /*2930*/  ULEA UR4, UR4, UR37, 0x3 ;  /* 0x0000002504047291 */ /* 0x000fe2000f8e18ff */
[----:B-1----:R-:W-:-:S04]  /*2940*/  LOP3.LUT R3, R12, UR7, RZ, 0x3c, !PT ;  /* 0x000000070c037c12 */ /* 0x002fc8000f8e3cff */
[----:B------:R-:W-:-:S04]  /*2950*/  SHF.L.U32 R0, R3, 0x1f, RZ ;  /* 0x0000001f03007819 */ /* 0x000fc800000006ff */
[----:B------:R-:W1:Y:S02]  /*2960*/  SYNCS.PHASECHK.TRANS64 P0, [UR4+0x70], R0 ;  /* 0x00007000ff0075a7 */ /* 0x000e640008001004 */
[----:B-1----:R-:W-:Y:S05]  /*2970*/  @P0 EXIT ;  /* 0x000000000000094d */ /* 0x002fea0003800000 */
[----:B------:R-:W-:Y:S02]  /*2980*/  SHF.L.U32 R3, R3, 0x1f, RZ ;  /* 0x0000001f03037819 */ /* 0x000fe400000006ff */
[----:B------:R-:W-:-:S07]  /*2990*/  MOV R0, UR4 ;  /* 0x0000000400007c02 */ /* 0x000fce0008000f00 */
.L_x_47:
[----:B-1----:R1:W2:Y:S02]  /*29a0*/  SYNCS.PHASECHK.TRANS64.TRYWAIT P0, [R0+URZ+0x70], R3 ;  /* 0x00007003000075a7 */ /* 0x0022a400080011ff */
[----:B--2---:R-:W-:Y:S05]  /*29b0*/  @!P0 NANOSLEEP.SYNCS 0x989680 ;  /* 0x009896800000895d */ /* 0x004fea0003900000 */
[----:B------:R-:W2:Y:S02]  /*29c0*/  @!P0 SYNCS.PHASECHK.TRANS64 P0, [R0+URZ+0x70], R3 ;  /* 0x00007003000085a7 */ /* 0x000ea400080010ff */
[----:B--2---:R-:W-:Y:S05]  /*29d0*/  @P0 EXIT ;  /* 0x000000000000094d */ /* 0x004fea0003800000 */
[----:B------:R-:W-:Y:S05]  /*29e0*/  BRA `(.L_x_47) ;  /* 0xfffffffc00ec7947 */ /* 0x000fea000383ffff */
.L_x_40:
[----:B------:R-:W-:-:S09]  /*29f0*/  UISETP.NE.AND UP1, UPT, UR8, URZ, UPT ;  /* 0x000000ff0800728c */ /* 0x000fd2000bf25270 */
[----:B------:R-:W-:Y:S05]  /*2a00*/  BRA.U UP1, `(.L_x_48) ;  /* 0x0000000d01cc7547 */ /* 0x000fea000b800000 */
[----:B------:R-:W-:Y:S01]  /*2a10*/  UMOV UR4, 0x40 ;  /* 0x0000004000047882 */ /* 0x000fe20000000000 */
[----:B------:R-:W-:Y:S01]  /*2a20*/  NOP ;  /* 0x0000000000007918 */ /* 0x000fe20000000000 */
[----:B------:R-:W-:Y:S01]  /*2a30*/  ULEA UR4, UR37, UR4, 0x18 ;  /* 0x0000000425047291 */ /* 0x000fe2000f8ec0ff */
[----:B------:R-:W-:Y:S02]  /*2a40*/  UMOV UR5, 0x400 ;  /* 0x0000040000057882 */ /* 0x000fe40000000000 */
[----:B------:R-:W-:-:S06]  /*2a50*/  ULEA UR37, UR37, UR5, 0x18 ;  /* 0x0000000525257291 */ /* 0x000fcc000f8ec0ff */
[----:B------:R-:W1:Y:S02]  /*2a60*/  LDS.U8 R0, [UR4+0x1c] ;  /* 0x00001c04ff007984 */ /* 0x000e640008000000 */
[----:B-1----:R-:W-:-:S13]  /*2a70*/  ISETP.NE.AND P0, PT, R0, RZ, PT ;  /* 0x000000ff0000720c */ /* 0x002fda0003f05270 */
[----:B------:R-:W-:Y:S05]  /*2a80*/  @P0 BRA `(.L_x_49) ;  /* 0x0000000000580947 */ /* 0x000fea0003800000 */
[----:B------:R-:W-:-:S13]  /*2a90*/  ELECT P0, URZ, PT ;  /* 0x0000000000ff782f */ /* 0x000fda0003800000 */
[----:B------:R-:W-:Y:S05]  /*2aa0*/  @!P0 BRA `(.L_x_50) ;  /* 0x0000000000608947 */ /* 0x000fea0003800000 */
[----:B------:R-:W-:Y:S01]  /*2ab0*/  UMOV UR5, 0x10 ;  /* 0x0000001000057882 */ /* 0x000fe20000000000 */
[----:B------:R-:W-:Y:S01]  /*2ac0*/  HFMA2 R0, -RZ, RZ, 0, 5.9604644775390625e-08 ;  /* 0x00000001ff007431 */ /* 0x000fe200000001ff */
[----:B------:R-:W-:-:S03]  /*2ad0*/  MOV R2, 0xffff ;  /* 0x0000ffff00027802 */ /* 0x000fc60000000f00 */
[----:B------:R-:W-:Y:S04]  /*2ae0*/  DEPBAR.LE SB1, 0x36 ;  /* 0x00009d800000791a */ /* 0x000fe80000000000 */
[----:B------:R-:W1:Y:S02]  /*2af0*/  UTCATOMSWS.FIND_AND_SET.ALIGN UP0, UR5, UR5 ;  /* 0x00000005000575e3 */ /* 0x000e640008000800 */
[----:B-1----:R-:W-:Y:S01]  /*2b00*/  MOV R3, UR5 ;  /* 0x0000000500037c02 */ /* 0x002fe20008000f00 */
[----:B------:R-:W-:Y:S06]  /*2b10*/  BRA.U UP0, `(.L_x_51) ;  /* 0x0000000100187547 */ /* 0x000fec000b800000 */
.L_x_52:
[----:B------:R-:W-:Y:S05]  /*2b20*/  NANOSLEEP 0x64 ;  /* 0x000000640000795d */ /* 0x000fea0003800000 */
[----:B------:R-:W-:-:S05]  /*2b30*/  UMOV UR5, 0x10 ;  /* 0x0000001000057882 */ /* 0x000fca0000000000 */
[----:B------:R-:W-:Y:S04]  /*2b40*/  DEPBAR.LE SB1, 0x36 ;  /* 0x00009d800000791a */ /* 0x000fe80000000000 */
[----:B------:R-:W1:Y:S02]  /*2b50*/  UTCATOMSWS.FIND_AND_SET.ALIGN UP0, UR5, UR5 ;  /* 0x00000005000575e3 */ /* 0x000e640008000800 */
[----:B-1----:R-:W-:Y:S01]  /*2b60*/  MOV R3, UR5 ;  /* 0x0000000500037c02 */ /* 0x002fe20008000f00 */
[----:B------:R-:W-:Y:S05]  /*2b70*/  BRA.U !UP0, `(.L_x_52) ;  /* 0xfffffffd08e87547 */ /* 0x000fea000b83ffff */
.L_x_51:
[-C--:B------:R-:W-:Y:S02]  /*2b80*/  SHF.L.U32 R2, R2, R3.reuse, RZ ;  /* 0x0000000302027219 */ /* 0x080fe400000006ff */
[----:B------:R-:W-:Y:S01]  /*2b90*/  SHF.L.U32 R0, R0, R3, RZ ;  /* 0x0000000300007219 */ /* 0x000fe200000006ff */
[----:B------:R-:W-:Y:S02]  /*2ba0*/  IMAD.SHL.U32 R3, R3, 0x20, RZ ;  /* 0x0000002003037824 */ /* 0x000fe400078e00ff */
[----:B------:R1:W-:Y:S04]  /*2bb0*/  ATOMS.OR RZ, [UR4+0x14], R2 ;  /* 0x00001402ffff798c */ /* 0x0003e8000b000004 */
[----:B------:R1:W-:Y:S04]  /*2bc0*/  ATOMS.OR RZ, [UR4+0x18], R0 ;  /* 0x00001800ffff798c */ /* 0x0003e8000b000004 */
[----:B------:R1:W-:Y:S01]  /*2bd0*/  STS [UR37+0x110], R3 ;  /* 0x00011003ff007988 */ /* 0x0003e20008000825 */
[----:B------:R-:W-:Y:S05]  /*2be0*/  BRA `(.L_x_50) ;  /* 0x0000000000107947 */ /* 0x000fea0003800000 */
.L_x_49:
[----:B------:R-:W-:Y:S02]  /*2bf0*/  MOV R0, 0xffffffff ;  /* 0xffffffff00007802 */ /* 0x000fe40000000f00 */
[----:B------:R-:W-:-:S03]  /*2c00*/  MOV R2, 0x2c30 ;  /* 0x00002c3000027802 */ /* 0x000fc60000000f00 */
[----:B------:R1:W-:Y:S04]  /*2c10*/  STS [UR37+0x110], R0 ;  /* 0x00011000ff007988 */ /* 0x0003e80008000825 */
[----:B-1-3-5:R-:W-:Y:S05]  /*2c20*/  CALL.REL.NOINC `($__internal_1_$__cuda_sm10x_tcgen05_guardrail_trap_phase_invalid_during_alloc) ;  /* 0x0000003c00787944 */ /* 0x02afea0003c00000 */
.L_x_50:
[----:B------:R-:W-:Y:S05]  /*2c30*/  WARPSYNC.ALL ;  /* 0x0000000000007948 */ /* 0x000fea0003800000 */
[----:B------:R-:W2:Y:S01]  /*2c40*/  S2UR UR5, SR_CgaCtaId ;  /* 0x00000000000579c3 */ /* 0x000ea20000008800 */
[----:B------:R-:W-:Y:S01]  /*2c50*/  UMOV UR4, 0x400 ;  /* 0x0000040000047882 */ /* 0x000fe20000000000 */
[----:B------:R-:W-:-:S06]  /*2c60*/  NOP ;  /* 0x0000000000007918 */ /* 0x000fcc0000000000 */
[----:B------:R-:W-:Y:S06]  /*2c70*/  BAR.ARV 0x6, 0xa0 ;  /* 0x0182800000007b1d */ /* 0x000fec0000002000 */
[----:B------:R-:W4:Y:S01]  /*2c80*/  LDCU UR7, c[0x0][0x38c] ;  /* 0x00007180ff0777ac */ /* 0x000f220008000800 */
[----:B------:R-:W-:Y:S01]  /*2c90*/  IMAD.MOV.U32 R11, RZ, RZ, 0x1 ;  /* 0x00000001ff0b7424 */ /* 0x000fe200078e00ff */
[----:B------:R-:W-:Y:S01]  /*2ca0*/  CS2R R8, SRZ ;  /* 0x0000000000087805 */ /* 0x000fe2000001ff00 */
[----:B------:R-:W-:Y:S01]  /*2cb0*/  IMAD.MOV.U32 R10, RZ, RZ, RZ ;  /* 0x000000ffff0a7224 */ /* 0x000fe200078e00ff */
[----:B------:R-:W3:Y:S01]  /*2cc0*/  LDCU UR6, c[0x0][0x38c] ;  /* 0x00007180ff0677ac */ /* 0x000ee20008000800 */
[----:B------:R-:W-:Y:S01]  /*2cd0*/  UMOV UR15, URZ ;  /* 0x000000ff000f7c82 */ /* 0x000fe20008000000 */
[----:B------:R-:W-:Y:S01]  /*2ce0*/  UMOV UR14, URZ ;  /* 0x000000ff000e7c82 */ /* 0x000fe20008000000 */
[----:B--2---:R-:W-:Y:S01]  /*2cf0*/  ULEA UR5, UR5, UR4, 0x18 ;  /* 0x0000000405057291 */ /* 0x004fe2000f8ec0ff */
[----:B------:R-:W-:Y:S01]  /*2d00*/  UMOV UR24, 0x0 ;  /* 0x0000000000187882 */ /* 0x000fe20000000000 */
[----:B------:R-:W-:-:S02]  /*2d10*/  UMOV UR25, 0x4100010 ;  /* 0x0410001000197882 */ /* 0x000fc40000000000 */
[----:B------:R-:W-:Y:S02]  /*2d20*/  UIADD3 UR10, UPT, UPT, UR5, 0x2400, URZ ;  /* 0x00002400050a7890 */ /* 0x000fe4000fffe0ff */
[----:B------:R-:W-:Y:S02]  /*2d30*/  UIADD3 UR11, UPT, UPT, UR5, 0xa400, URZ ;  /* 0x0000a400050b7890 */ /* 0x000fe4000fffe0ff */
[----:B----4-:R-:W-:Y:S01]  /*2d40*/  UIADD3 UR7, UPT, UPT, UR7, 0x7f, URZ ;  /* 0x0000007f07077890 */ /* 0x010fe2000fffe0ff */
[----:B-1----:R-:W1:Y:S01]  /*2d50*/  LDS R0, [UR5+0x110] ;  /* 0x00011005ff007984 */ /* 0x002e620008000800 */
[----:B------:R-:W-:Y:S02]  /*2d60*/  USHF.R.U32.HI UR10, URZ, 0x4, UR10 ;  /* 0x00000004ff0a7899 */ /* 0x000fe4000801160a */
[----:B------:R-:W-:Y:S02]  /*2d70*/  USHF.R.S32.HI UR4, URZ, 0x1f, UR7 ;  /* 0x0000001fff047899 */ /* 0x000fe40008011407 */
[----:B------:R-:W-:-:S02]  /*2d80*/  USHF.R.U32.HI UR11, URZ, 0x4, UR11 ;  /* 0x00000004ff0b7899 */ /* 0x000fc4000801160b */
[----:B------:R-:W-:Y:S02]  /*2d90*/  ULEA.HI UR4, UR4, UR7, URZ, 0x7 ;  /* 0x0000000704047291 */ /* 0x000fe4000f8f38ff */
[----:B------:R-:W-:Y:S02]  /*2da0*/  ULOP3.LUT UR10, UR10, 0x3fff, URZ, 0xc0, !UPT ;  /* 0x00003fff0a0a7892 */ /* 0x000fe4000f8ec0ff */
[----:B------:R-:W-:Y:S02]  /*2db0*/  USHF.R.S32.HI UR4, URZ, 0x7, UR4 ;  /* 0x00000007ff047899 */ /* 0x000fe40008011404 */
[----:B------:R-:W-:Y:S02]  /*2dc0*/  ULOP3.LUT UR11, UR11, 0x3fff, URZ, 0xc0, !UPT ;  /* 0x00003fff0b0b7892 */ /* 0x000fe4000f8ec0ff */
[----:B------:R-:W-:Y:S01]  /*2dd0*/  UISETP.LT.AND UP0, UPT, UR4, 0x1, UPT ;  /* 0x000000010400788c */ /* 0x000fe2000bf01270 */
[----:B------:R-:W-:Y:S01]  /*2de0*/  UMOV UR22, 0x0 ;  /* 0x0000000000167882 */ /* 0x000fe20000000000 */
[----:B------:R-:W-:-:S02]  /*2df0*/  UMOV UR23, 0x4100010 ;  /* 0x0410001000177882 */ /* 0x000fc40000000000 */
[----:B------:R-:W-:Y:S02]  /*2e00*/  USEL UR9, UR4, 0x1, !UP0 ;  /* 0x0000000104097887 */ /* 0x000fe4000c000000 */
[----:B------:R-:W-:Y:S02]  /*2e10*/  ULOP3.LUT UR10, UR10, 0x10000, URZ, 0xfc, !UPT ;  /* 0x000100000a0a7892 */ /* 0x000fe4000f8efcff */
[----:B------:R-:W-:Y:S02]  /*2e20*/  ULOP3.LUT UR11, UR11, 0x10000, URZ, 0xfc, !UPT ;  /* 0x000100000b0b7892 */ /* 0x000fe4000f8efcff */
[----:B------:R-:W-:Y:S02]  /*2e30*/  UIADD3 UR9, UPT, UPT, -UR9, URZ, URZ ;  /* 0x000000ff09097290 */ /* 0x000fe4000fffe1ff */
[----:B---3--:R-:W-:Y:S01]  /*2e40*/  UISETP.GE.AND UP3, UPT, UR6, 0x1, UPT ;  /* 0x000000010600788c */ /* 0x008fe2000bf66270 */
[----:B------:R-:W-:Y:S01]  /*2e50*/  UMOV UR20, 0x0 ;  /* 0x0000000000147882 */ /* 0x000fe20000000000 */
[----:B------:R-:W-:Y:S01]  /*2e60*/  UMOV UR21, 0x4100010 ;  /* 0x0410001000157882 */ /* 0x000fe20000000000 */
[----:B------:R-:W-:Y:S01]  /*2e70*/  UMOV UR18, 0x0 ;  /* 0x0000000000127882 */ /* 0x000fe20000000000 */
[----:B------:R-:W-:Y:S01]  /*2e80*/  UMOV UR19, 0x4100010 ;  /* 0x0410001000137882 */ /* 0x000fe20000000000 */
[----:B-1----:R-:W-:-:S15]  /*2e90*/  R2UR UR16, R0 ;  /* 0x00000000001072ca */ /* 0x002fde00000e0000 */
.L_x_59:
[----:B------:R-:W-:Y:S02]  /*2ea0*/  LEA R0, R10, UR5, 0x3 ;  /* 0x000000050a007c11 */ /* 0x000fe4000f8e18ff */
[----:B------:R-:W-:Y:S02]  /*2eb0*/  SHF.L.U32 R5, R9, 0x1f, RZ ;  /* 0x0000001f09057819 */ /* 0x000fe400000006ff */
[----:B------:R-:W-:Y:S01]  /*2ec0*/  PLOP3.LUT P0, PT, PT, PT, UP3, 0x80, 0x8 ;  /* 0x000000000008781c */ /* 0x000fe20003f0f038 */
[----:B------:R-:W-:Y:S01]  /*2ed0*/  VIADD R3, R0, 0x70 ;  /* 0x0000007000037836 */ /* 0x000fe20000000000 */
[----:B-1----:R-:W1:Y:S02]  /*2ee0*/  SYNCS.PHASECHK.TRANS64.TRYWAIT P1, [R0+URZ+0x60], R5 ;  /* 0x00006005000075a7 */ /* 0x002e6400080211ff */
[----:B-1-3--:R-:W-:Y:S09]  /*2ef0*/  @!P1 BRA `(.L_x_53) ;  /* 0x0000003400909947 */ /* 0x00aff20003800000 */
.L_x_110:
[----:B------:R-:W-:Y:S01]  /*2f00*/  LEA R4, R10, UR5, 0x4 ;  /* 0x000000050a047c11 */ /* 0x000fe2000f8e20ff */
[----:B------:R-:W-:Y:S01]  /*2f10*/  @UP3 ULEA UR6, UR14, UR5, 0x3 ;  /* 0x000000050e063291 */ /* 0x000fe2000f8e18ff */
[----:B------:R-:W-:Y:S01]  /*2f20*/  PLOP3.LUT P2, PT, PT, PT, PT, 0x80, 0x8 ;  /* 0x000000000008781c */ /* 0x000fe20003f4f070 */
[----:B------:R-:W-:Y:S01]  /*2f30*/  ULEA UR7, UR15, UR5, 0x3 ;  /* 0x000000050f077291 */ /* 0x000fe2000f8e18ff */
[----:B------:R-:W-:Y:S02]  /*2f40*/  PRMT R3, RZ, 0x654, R3 ;  /* 0x00000654ff037816 */ /* 0x000fe40000000003 */
[----:B-1----:R-:W1:Y:S01]  /*2f50*/  LDS.128 R4, [R4+0xf0] ;  /* 0x0000f00004047984 */ /* 0x002e620000000c00 */
[----:B------:R-:W-:Y:S02]  /*2f60*/  @P0 SHF.L.U32 R2, R8, 0x1f, RZ ;  /* 0x0000001f08020819 */ /* 0x000fe400000006ff */
[----:B------:R-:W-:Y:S01]  /*2f70*/  SHF.L.U32 R0, R11, 0x1f, RZ ;  /* 0x0000001f0b007819 */ /* 0x000fe200000006ff */
[----:B------:R-:W-:Y:S01]  /*2f80*/  @!PT LDS RZ, [RZ] ;  /* 0x00000000fffff984 */ /* 0x000fe20000000800 */
[----:B------:R-:W-:Y:S01]  /*2f90*/  @!PT LDS RZ, [RZ] ;  /* 0x00000000fffff984 */ /* 0x000fe20000000800 */
[----:B------:R-:W-:Y:S01]  /*2fa0*/  @!PT LDS RZ, [RZ] ;  /* 0x00000000fffff984 */ /* 0x000fe20000000800 */
[----:B------:R-:W-:Y:S01]  /*2fb0*/  @!PT LDS RZ, [RZ] ;  /* 0x00000000fffff984 */ /* 0x000fe20000000800 */
[----:B------:R2:W-:Y:S06]  /*2fc0*/  MEMBAR.ALL.CTA ;  /* 0x0000000000007992 */ /* 0x0005ec0000008000 */
[----:B--2---:R-:W2:Y:S02]  /*2fd0*/  FENCE.VIEW.ASYNC.S ;  /* 0x00000000000073c6 */ /* 0x004ea40000000000 */
[----:B--2---:R2:W-:Y:S01]  /*2fe0*/  SYNCS.ARRIVE.TRANS64.RED.A1T0 RZ, [R3+URZ], RZ ;  /* 0x000000ff03ff79a7 */ /* 0x0045e200081004ff */
[----:B------:R2:W3:Y:S01]  /*2ff0*/  @P0 SYNCS.PHASECHK.TRANS64.TRYWAIT P2, [UR6], R2 ;  /* 0x00000002ff0005a7 */ /* 0x0004e20008041106 */
[----:B------:R-:W-:Y:S01]  /*3000*/  ULEA.HI UR6, UR15, UR15, URZ, 0x1 ;  /* 0x0000000f0f067291 */ /* 0x000fe2000f8f08ff */
[----:B-1----:R-:W-:-:S03]  /*3010*/  LOP3.LUT P1, RZ, R6, 0x1, RZ, 0xc0, !PT ;  /* 0x0000000106ff7812 */ /* 0x002fc6000782c0ff */
[----:B------:R-:W-:Y:S02]  /*3020*/  USHF.L.U32 UR8, UR6, 0x5, URZ ;  /* 0x0000000506087899 */ /* 0x000fe400080006ff */
[----:B------:R-:W-:Y:S02]  /*3030*/  ULOP3.LUT UR6, UR6, 0xffe, URZ, 0xc0, !UPT ;  /* 0x00000ffe06067892 */ /* 0x000fe4000f8ec0ff */
[----:B------:R-:W-:Y:S02]  /*3040*/  ULOP3.LUT UR8, UR8, 0xffffffc0, URZ, 0xc0, !UPT ;  /* 0xffffffc008087892 */ /* 0x000fe4000f8ec0ff */
[----:B------:R-:W-:Y:S02]  /*3050*/  UIADD3 UR6, UPT, UPT, -UR6, UR15, URZ ;  /* 0x0000000f06067290 */ /* 0x000fe4000fffe1ff */
[----:B------:R-:W-:Y:S01]  /*3060*/  UIADD3 UR8, UPT, UPT, UR16, UR8, URZ ;  /* 0x0000000810087290 */ /* 0x000fe2000fffe0ff */
[----:B------:R-:W1:Y:S03]  /*3070*/  SYNCS.PHASECHK.TRANS64.TRYWAIT P0, [UR7+0xa0], R0 ;  /* 0x0000a000ff0075a7 */ /* 0x000e660008001107 */
[----:B------:R-:W-:Y:S01]  /*3080*/  ULEA UR8, UR6, UR8, 0x14 ;  /* 0x0000000806087291 */ /* 0x000fe2000f8ea0ff */
[----:B-123--:R-:W-:Y:S11]  /*3090*/  @!P0 BRA `(.L_x_54) ;  /* 0x00000034003c8947 */ /* 0x00eff60003800000 */
.L_x_112:
[----:B------:R-:W-:Y:S01]  /*30a0*/  IADD3 R10, PT, PT, R10, 0x1, RZ ;  /* 0x000000010a0a7810 */ /* 0x000fe20007ffe0ff */
[----:B------:R-:W-:Y:S06]  /*30b0*/  BRA.U !UP3, `(.L_x_55) ;  /* 0x000000010bc07547 */ /* 0x000fec000b800000 */
[----:B------:R-:W-:Y:S01]  /*30c0*/  UPLOP3.LUT UP4, UPT, UPT, UPT, UPT, 0x40, 0x4 ;  /* 0x000000000004789c */ /* 0x000fe20003f8e870 */
[----:B------:R-:W-:Y:S01]  /*30d0*/  UMOV UR13, UR9 ;  /* 0x00000009000d7c82 */ /* 0x000fe20008000000 */
[----:B------:R-:W-:Y:S01]  /*30e0*/  UMOV UR12, UR4 ;  /* 0x00000004000c7c82 */ /* 0x000fe20008000000 */
[----:B------:R-:W-:-:S08]  /*30f0*/  UMOV UR17, UR14 ;  /* 0x0000000e00117c82 */ /* 0x000fd00008000000 */
.L_x_58:
[----:B------:R-:W-:Y:S02]  /*3100*/  UIADD3 UR13, UPT, UPT, UR13, 0x1, URZ ;  /* 0x000000010d0d7890 */ /* 0x000fe4000fffe0ff */
[----:B--2---:R-:W-:Y:S02]  /*3110*/  ULEA UR6, UR17, UR5, 0x3 ;  /* 0x0000000511067291 */ /* 0x004fe4000f8e18ff */
[----:B------:R-:W-:Y:S01]  /*3120*/  UISETP.NE.AND UP0, UPT, UR13, URZ, UPT ;  /* 0x000000ff0d00728c */ /* 0x000fe2000bf05270 */
[----:B---3--:R-:W-:Y:S10]  /*3130*/  @P2 BRA `(.L_x_56) ;  /* 0x00000000000c2947 */ /* 0x008ff40003800000 */
[----:B-1----:R-:W-:Y:S04]  /*3140*/  SHF.L.U32 R3, R8, 0x1f, RZ ;  /* 0x0000001f08037819 */ /* 0x002fe800000006ff */
[----:B------:R-:W1:Y:S02]  /*3150*/  SYNCS.PHASECHK.TRANS64.TRYWAIT P0, [UR6], R3 ;  /* 0x00000003ff0075a7 */ /* 0x000e640008001106 */
[----:B-1----:R-:W-:Y:S05]  /*3160*/  @!P0 BRA `(.L_x_57) ;  /* 0x0000003400208947 */ /* 0x002fea0003800000 */
.L_x_56:
[----:B------:R-:W-:Y:S01]  /*3170*/  UISETP.NE.AND UP1, UPT, UR12, 0x1, UPT ;  /* 0x000000010c00788c */ /* 0x000fe2000bf25270 */
[----:B------:R-:W-:Y:S01]  /*3180*/  PLOP3.LUT P2, PT, PT, PT, PT, 0x80, 0x8 ;  /* 0x000000000008781c */ /* 0x000fe20003f4f070 */
[----:B------:R-:W-:Y:S02]  /*3190*/  UIADD3 UR14, UPT, UPT, UR17, 0x1, URZ ;  /* 0x00000001110e7890 */ /* 0x000fe4000fffe0ff */
[----:B------:R-:W-:Y:S02]  /*31a0*/  ULEA UR28, UR17, UR11, 0x9 ;  /* 0x0000000b111c7291 */ /* 0x000fe4000f8e48ff */
[----:B------:R-:W-:Y:S01]  /*31b0*/  UISETP.NE.AND UP2, UPT, UR14, 0x4, UPT ;  /* 0x000000040e00788c */ /* 0x000fe2000bf45270 */
[----:B------:R-:W-:Y:S01]  /*31c0*/  PLOP3.LUT P0, PT, PT, PT, UP1, 0x80, 0x8 ;  /* 0x000000000008781c */ /* 0x000fe20003f0f018 */
[----:B------:R-:W-:Y:S02]  /*31d0*/  UIADD3 UR40, UPT, UPT, UR28, 0x2, URZ ;  /* 0x000000021c287890 */ /* 0x000fe4000fffe0ff */
[----:B------:R-:W-:Y:S02]  /*31e0*/  USEL UR27, URZ, 0x1, UP2 ;  /* 0x00000001ff1b7887 */ /* 0x000fe40009000000 */
[----:B------:R-:W-:Y:S02]  /*31f0*/  USEL UR14, UR14, URZ, UP2 ;  /* 0x000000ff0e0e7287 */ /* 0x000fe40009000000 */
[----:B------:R-:W-:Y:S02]  /*3200*/  UIADD3 UR36, UPT, UPT, UR28, 0x4, URZ ;  /* 0x000000041c247890 */ /* 0x000fe4000fffe0ff */
[----:B------:R-:W-:Y:S01]  /*3210*/  @UP1 ULEA UR26, UR14, UR5, 0x3 ;  /* 0x000000050e1a1291 */ /* 0x000fe2000f8e18ff */
[----:B------:R-:W-:Y:S01]  /*3220*/  LOP3.LUT R8, R8, UR27, RZ, 0x3c, !PT ;  /* 0x0000001b08087c12 */ /* 0x000fe2000f8e3cff */
[----:B------:R-:W-:Y:S02]  /*3230*/  UIADD3 UR32, UPT, UPT, UR28, 0x6, URZ ;  /* 0x000000061c207890 */ /* 0x000fe4000fffe0ff */
[----:B------:R-:W-:Y:S01]  /*3240*/  UIADD3 UR6, UPT, UPT, UR6, 0x20, URZ ;  /* 0x0000002006067890 */ /* 0x000fe2000fffe0ff */
[----:B-1----:R-:W-:Y:S01]  /*3250*/  @P0 SHF.L.U32 R0, R8, 0x1f, RZ ;  /* 0x0000001f08000819 */ /* 0x002fe200000006ff */
[----:B------:R-:W-:Y:S01]  /*3260*/  UIADD3 UR12, UPT, UPT, UR12, -0x1, URZ ;  /* 0xffffffff0c0c7890 */ /* 0x000fe2000fffe0ff */
[----:B------:R-:W-:Y:S02]  /*3270*/  UMOV UR29, 0x40004040 ;  /* 0x40004040001d7882 */ /* 0x000fe40000000000 */
[----:B------:R2:W3:Y:S01]  /*3280*/  @P0 SYNCS.PHASECHK.TRANS64.TRYWAIT P2, [UR26], R0 ;  /* 0x00000000ff0005a7 */ /* 0x0004e2000804111a */
[----:B------:R-:W-:Y:S01]  /*3290*/  ULEA UR26, UR17, UR10, 0x9 ;  /* 0x0000000a111a7291 */ /* 0x000fe2000f8e48ff */
[----:B------:R-:W-:Y:S01]  /*32a0*/  UMOV UR27, 0x40004040 ;  /* 0x40004040001b7882 */ /* 0x000fe20000000000 */
[----:B------:R-:W-:Y:S02]  /*32b0*/  UMOV UR41, 0x40004040 ;  /* 0x4000404000297882 */ /* 0x000fe40000000000 */
[----:B------:R-:W-:Y:S02]  /*32c0*/  UIADD3 UR38, UPT, UPT, UR26, 0x2, URZ ;  /* 0x000000021a267890 */ /* 0x000fe4000fffe0ff */
[----:B------:R-:W-:Y:S02]  /*32d0*/  UIADD3 UR34, UPT, UPT, UR26, 0x4, URZ ;  /* 0x000000041a227890 */ /* 0x000fe4000fffe0ff */
[----:B------:R-:W-:Y:S01]  /*32e0*/  UIADD3 UR30, UPT, UPT, UR26, 0x6, URZ ;  /* 0x000000061a1e7890 */ /* 0x000fe2000fffe0ff */
[----:B------:R2:W-:Y:S01]  /*32f0*/  UTCQMMA gdesc[UR26], gdesc[UR28], tmem[UR8], tmem[UR24], idesc[UR25], UP4 ;  /* 0x00ff181c1a0075ea */ /* 0x0005e2000a000308 */
[----:B------:R-:W-:Y:S01]  /*3300*/  UPLOP3.LUT UP4, UPT, UPT, UPT, UPT, 0x80, 0x8 ;  /* 0x000000000008789c */ /* 0x000fe20003f8f070 */
[----:B------:R-:W-:Y:S01]  /*3310*/  UMOV UR39, 0x40004040 ;  /* 0x4000404000277882 */ /* 0x000fe20000000000 */
[----:B------:R-:W-:Y:S01]  /*3320*/  UMOV UR37, 0x40004040 ;  /* 0x4000404000257882 */ /* 0x000fe20000000000 */
[----:B------:R2:W-:Y:S01]  /*3330*/  UTCQMMA gdesc[UR38], gdesc[UR40], tmem[UR8], tmem[UR22], idesc[UR23], UPT ;  /* 0x00ff1628260075ea */ /* 0x0005e2000b800308 */
[----:B------:R-:W-:Y:S01]  /*3340*/  UMOV UR35, 0x40004040 ;  /* 0x4000404000237882 */ /* 0x000fe20000000000 */
[----:B------:R-:W-:Y:S01]  /*3350*/  UMOV UR33, 0x40004040 ;  /* 0x4000404000217882 */ /* 0x000fe20000000000 */
[----:B------:R-:W-:Y:S01]  /*3360*/  UMOV UR31, 0x40004040 ;  /* 0x40004040001f7882 */ /* 0x000fe20000000000 */
[----:B------:R2:W-:Y:S01]  /*3370*/  UTCQMMA gdesc[UR34], gdesc[UR36], tmem[UR8], tmem[UR20], idesc[UR21], UPT ;  /* 0x00ff1424220075ea */ /* 0x0005e2000b800308 */
[----:B------:R2:W-:Y:S01]  /*3380*/  UTCQMMA gdesc[UR30], gdesc[UR32], tmem[UR8], tmem[UR18], idesc[UR19], UPT ;  /* 0x00ff12201e0075ea */ /* 0x0005e2000b800308 */
[----:B------:R2:W-:Y:S01]  /*3390*/  UTCBAR [UR6], URZ ;  /* 0x000000ff060073e9 */ /* 0x0005e200080000ff */
[----:B------:R-:W-:Y:S01]  /*33a0*/  UMOV UR17, UR14 ;  /* 0x0000000e00117c82 */ /* 0x000fe20008000000 */
[----:B------:R-:W-:Y:S05]  /*33b0*/  BRA.U UP0, `(.L_x_58) ;  /* 0xfffffffd00507547 */ /* 0x000fea000b83ffff */
.L_x_55:
[----:B------:R-:W-:Y:S01]  /*33c0*/  UIADD3 UR15, UPT, UPT, UR15, 0x1, URZ ;  /* 0x000000010f0f7890 */ /* 0x000fe2000fffe0ff */
[C---:B------:R-:W-:Y:S01]  /*33d0*/  ISETP.NE.AND P0, PT, R10.reuse, 0x2, PT ;  /* 0x000000020a00780c */ /* 0x040fe20003f05270 */
[----:B------:R-:W-:Y:S02]  /*33e0*/  UIADD3 UR7, UPT, UPT, UR7, 0x80, URZ ;  /* 0x0000008007077890 */ /* 0x000fe4000fffe0ff */
[----:B------:R-:W-:Y:S01]  /*33f0*/  UISETP.NE.AND UP0, UPT, UR15, 0x4, UPT ;  /* 0x000000040f00788c */ /* 0x000fe2000bf05270 */
[----:B-12---:R-:W-:Y:S02]  /*3400*/  SEL R0, RZ, 0x1, P0 ;  /* 0x00000001ff007807 */ /* 0x006fe40000000000 */
[----:B------:R-:W-:Y:S01]  /*3410*/  SEL R10, R10, RZ, P0 ;  /* 0x000000ff0a0a7207 */ /* 0x000fe20000000000 */
[----:B------:R-:W-:Y:S01]  /*3420*/  USEL UR6, URZ, 0x1, UP0 ;  /* 0x00000001ff067887 */ /* 0x000fe20008000000 */
[----:B------:R-:W-:Y:S01]  /*3430*/  LOP3.LUT R9, R9, R0, RZ, 0x3c, !PT ;  /* 0x0000000009097212 */ /* 0x000fe200078e3cff */
[----:B------:R-:W-:Y:S01]  /*3440*/  USEL UR15, UR15, URZ, UP0 ;  /* 0x000000ff0f0f7287 */ /* 0x000fe20008000000 */
[----:B------:R1:W-:Y:S03]  /*3450*/  UTCBAR [UR7], URZ ;  /* 0x000000ff070073e9 */ /* 0x0003e600080000ff */
[----:B------:R-:W-:Y:S01]  /*3460*/  LOP3.LUT R11, R11, UR6, RZ, 0x3c, !PT ;  /* 0x000000060b0b7c12 */ /* 0x000fe2000f8e3cff */
[----:B------:R-:W-:Y:S07]  /*3470*/  @P1 BRA `(.L_x_59) ;  /* 0xfffffff800881947 */ /* 0x000fee000383ffff */
[----:B------:R-:W2:Y:S01]  /*3480*/  S2UR UR4, SR_CgaCtaId ;  /* 0x00000000000479c3 */ /* 0x000ea20000008800 */
[----:B------:R-:W-:Y:S01]  /*3490*/  ELECT P0, URZ, PT ;  /* 0x0000000000ff782f */ /* 0x000fe20003800000 */
[----:B------:R-:W-:Y:S01]  /*34a0*/  IMAD.MOV.U32 R0, RZ, RZ, 0x1 ;  /* 0x00000001ff007424 */ /* 0x000fe200078e00ff */
[----:B------:R-:W-:Y:S01]  /*34b0*/  UIADD3 UR5, UPT, UPT, UR5, 0xa0, URZ ;  /* 0x000000a005057890 */ /* 0x000fe2000fffe0ff */
[----:B------:R-:W-:Y:S01]  /*34c0*/  SHF.L.U32 R3, R11, 0x1f, RZ ;  /* 0x0000001f0b037819 */ /* 0x000fe200000006ff */
[----:B------:R-:W-:-:S03]  /*34d0*/  UMOV UR6, 0x40 ;  /* 0x0000004000067882 */ /* 0x000fc60000000000 */
[----:B------:R-:W-:Y:S01]  /*34e0*/  UVIRTCOUNT.DEALLOC.SMPOOL 0x80 ;  /* 0x000000800000784c */ /* 0x000fe20000000000 */
[----:B--2---:R-:W-:Y:S02]  /*34f0*/  ULEA UR4, UR4, UR6, 0x18 ;  /* 0x0000000604047291 */ /* 0x004fe4000f8ec0ff */
[----:B------:R-:W-:-:S07]  /*3500*/  ULEA UR6, UR15, UR5, 0x3 ;  /* 0x000000050f067291 */ /* 0x000fce000f8e18ff */
[----:B------:R2:W-:Y:S02]  /*3510*/  @P0 STS.U8 [UR4+0x1c], R0 ;  /* 0x00001c00ff000988 */ /* 0x0005e40008000004 */
[----:B------:R-:W4:Y:S02]  /*3520*/  SYNCS.PHASECHK.TRANS64.TRYWAIT P0, [UR6], R3 ;  /* 0x00000003ff0075a7 */ /* 0x000f240008001106 */
[----:B--2-4-:R-:W-:Y:S05]  /*3530*/  @!P0 BRA `(.L_x_60) ;  /* 0x0000003000448947 */ /* 0x014fea0003800000 */
.L_x_115:
[----:B-1----:R-:W-:-:S04]  /*3540*/  UIADD3 UR7, UPT, UPT, UR15, 0x1, URZ ;  /* 0x000000010f077890 */ /* 0x002fc8000fffe0ff */
[----:B------:R-:W-:-:S04]  /*3550*/  UISETP.NE.AND UP0, UPT, UR7, 0x4, UPT ;  /* 0x000000040700788c */ /* 0x000fc8000bf05270 */
[----:B------:R-:W-:Y:S02]  /*3560*/  USEL UR8, URZ, 0x1, UP0 ;  /* 0x00000001ff087887 */ /* 0x000fe40008000000 */
[----:B------:R-:W-:-:S04]  /*3570*/  USEL UR7, UR7, URZ, UP0 ;  /* 0x000000ff07077287 */ /* 0x000fc80008000000 */
[----:B------:R-:W-:Y:S01]  /*3580*/  ULEA UR6, UR7, UR5, 0x3 ;  /* 0x0000000507067291 */ /* 0x000fe2000f8e18ff */
[----:B------:R-:W-:-:S04]  /*3590*/  LOP3.LUT R2, R11, UR8, RZ, 0x3c, !PT ;  /* 0x000000080b027c12 */ /* 0x000fc8000f8e3cff */
[----:B--2---:R-:W-:-:S04]  /*35a0*/  SHF.L.U32 R3, R2, 0x1f, RZ ;  /* 0x0000001f02037819 */ /* 0x004fc800000006ff */
[----:B------:R-:W1:Y:S02]  /*35b0*/  SYNCS.PHASECHK.TRANS64.TRYWAIT P0, [UR6], R3 ;  /* 0x00000003ff0075a7 */ /* 0x000e640008001106 */
[----:B-1----:R-:W-:Y:S05]  /*35c0*/  @!P0 BRA `(.L_x_61) ;  /* 0x0000003000388947 */ /* 0x002fea0003800000 */
.L_x_117:
        /* <DEDUP_REMOVED lines=9> */
.L_x_119:
[----:B------:R-:W-:-:S04]  /*3660*/  UIADD3 UR7, UPT, UPT, UR7, 0x1, URZ ;  /* 0x0000000107077890 */ /* 0x000fc8000fffe0ff */
[----:B------:R-:W-:-:S04]  /*3670*/  UISETP.NE.AND UP0, UPT, UR7, 0x4, UPT ;  /* 0x000000040700788c */ /* 0x000fc8000bf05270 */
[----:B------:R-:W-:Y:S02]  /*3680*/  USEL UR6, URZ, 0x1, UP0 ;  /* 0x00000001ff067887 */ /* 0x000fe40008000000 */
[----:B------:R-:W-:-:S04]  /*3690*/  USEL UR7, UR7, URZ, UP0 ;  /* 0x000000ff07077287 */ /* 0x000fc80008000000 */
[----:B------:R-:W-:Y:S01]  /*36a0*/  ULEA UR7, UR7, UR5, 0x3 ;  /* 0x0000000507077291 */ /* 0x000fe2000f8e18ff */
[----:B-1----:R-:W-:-:S04]  /*36b0*/  LOP3.LUT R3, R2, UR6, RZ, 0x3c, !PT ;  /* 0x0000000602037c12 */ /* 0x002fc8000f8e3cff */
[----:B------:R-:W-:-:S04]  /*36c0*/  SHF.L.U32 R3, R3, 0x1f, RZ ;  /* 0x0000001f03037819 */ /* 0x000fc800000006ff */
[----:B------:R-:W1:Y:S02]  /*36d0*/  SYNCS.PHASECHK.TRANS64.TRYWAIT P0, [UR7], R3 ;  /* 0x00000003ff0075a7 */ /* 0x000e640008001107 */
[----:B-1----:R-:W-:Y:S05]  /*36e0*/  @!P0 BRA `(.L_x_63) ;  /* 0x0000003000208947 */ /* 0x002fea0003800000 */
.L_x_121:
[----:B------:R-:W-:Y:S01]  /*36f0*/  NOP ;  /* 0x0000000000007918 */ /* 0x000fe20000000000 */
[----:B-1----:R-:W1:Y:S01]  /*3700*/  LDS R0, [UR4+0x14] ;  /* 0x00001404ff007984 */ /* 0x002e620008000800 */
[----:B------:R-:W-:Y:S01]  /*3710*/  ULOP3.LUT UR6, UR16, 0xffff, URZ, 0xc0, !UPT ;  /* 0x0000ffff10067892 */ /* 0x000fe2000f8ec0ff */
[----:B------:R-:W-:Y:S01]  /*3720*/  UMOV UR8, 0xffff ;  /* 0x0000ffff00087882 */ /* 0x000fe20000000000 */
[----:B------:R-:W-:Y:S02]  /*3730*/  UMOV UR5, 0x1 ;  /* 0x0000000100057882 */ /* 0x000fe40000000000 */
[----:B------:R-:W-:-:S04]  /*3740*/  USHF.R.U32.HI UR6, URZ, 0x5, UR6 ;  /* 0x00000005ff067899 */ /* 0x000fc80008011606 */
[----:B------:R-:W-:Y:S02]  /*3750*/  USHF.L.U32 UR8, UR8, UR6, URZ ;  /* 0x0000000608087299 */ /* 0x000fe400080006ff */
[----:B------:R-:W-:-:S04]  /*3760*/  USHF.L.U32 UR5, UR5, UR6, URZ ;  /* 0x0000000605057299 */ /* 0x000fc800080006ff */
[----:B-1----:R-:W-:-:S04]  /*3770*/  LOP3.LUT R0, R0, UR8, RZ, 0xc0, !PT ;  /* 0x0000000800007c12 */ /* 0x002fc8000f8ec0ff */
[----:B------:R-:W-:-:S13]  /*3780*/  ISETP.NE.AND P0, PT, R0, UR8, PT ;  /* 0x0000000800007c0c */ /* 0x000fda000bf05270 */
[----:B------:R-:W-:Y:S05]  /*3790*/  @P0 BRA `(.L_x_64) ;  /* 0x0000000000580947 */ /* 0x000fea0003800000 */
[----:B------:R-:W1:Y:S02]  /*37a0*/  LDS R0, [UR4+0x18] ;  /* 0x00001804ff007984 */ /* 0x000e640008000800 */
[----:B-1----:R-:W-:-:S04]  /*37b0*/  LOP3.LUT R0, R0, UR5, RZ, 0xc0, !PT ;  /* 0x0000000500007c12 */ /* 0x002fc8000f8ec0ff */
[----:B------:R-:W-:-:S13]  /*37c0*/  ISETP.NE.AND P0, PT, R0, UR5, PT ;  /* 0x0000000500007c0c */ /* 0x000fda000bf05270 */
[----:B------:R-:W-:Y:S05]  /*37d0*/  @P0 BRA `(.L_x_65) ;  /* 0x00000000003c0947 */ /* 0x000fea0003800000 */
[----:B------:R-:W1:Y:S01]  /*37e0*/  S2R R2, SR_LANEID ;  /* 0x0000000000027919 */ /* 0x000e620000000000 */
[----:B------:R-:W-:Y:S01]  /*37f0*/  ULOP3.LUT UR8, URZ, UR8, URZ, 0x33, !UPT ;  /* 0x00000008ff087292 */ /* 0x000fe2000f8e33ff */
[----:B------:R-:W-:Y:S01]  /*3800*/  LOP3.LUT R4, RZ, UR5, RZ, 0x33, !PT ;  /* 0x00000005ff047c12 */ /* 0x000fe2000f8e33ff */
[----:B------:R-:W-:Y:S02]  /*3810*/  VOTEU.ANY UR7, UPT, PT ;  /* 0x0000000000077886 */ /* 0x000fe400038e0100 */
[----:B------:R-:W-:Y:S01]  /*3820*/  UFLO.U32 UR7, UR7 ;  /* 0x00000007000772bd */ /* 0x000fe200080e0000 */
[----:B------:R-:W2:Y:S01]  /*3830*/  REDUX UR5, R4 ;  /* 0x00000000040573c4 */ /* 0x000ea20000000000 */
[----:B------:R-:W-:-:S06]  /*3840*/  IMAD.U32 R0, RZ, RZ, UR8 ;  /* 0x00000008ff007e24 */ /* 0x000fcc000f8e00ff */
[----:B------:R4:W-:Y:S01]  /*3850*/  UTCATOMSWS.AND URZ, UR8 ;  /* 0x0000000800ff79e3 */ /* 0x0009e20008000000 */
[----:B------:R-:W3:Y:S01]  /*3860*/  REDUX UR6, R0 ;  /* 0x00000000000673c4 */ /* 0x000ee20000000000 */
[----:B-1----:R-:W-:Y:S01]  /*3870*/  ISETP.EQ.U32.AND P0, PT, R2, UR7, PT ;  /* 0x0000000702007c0c */ /* 0x002fe2000bf02070 */
[----:B--2---:R-:W-:Y:S01]  /*3880*/  IMAD.U32 R2, RZ, RZ, UR5 ;  /* 0x00000005ff027e24 */ /* 0x004fe2000f8e00ff */
[----:B---3--:R-:W-:-:S11]  /*3890*/  MOV R3, UR6 ;  /* 0x0000000600037c02 */ /* 0x008fd60008000f00 */
[----:B------:R4:W-:Y:S04]  /*38a0*/  @P0 ATOMS.AND RZ, [UR4+0x14], R3 ;  /* 0x00001403ffff098c */ /* 0x0009e8000a800004 */
[----:B------:R4:W-:Y:S01]  /*38b0*/  @P0 ATOMS.AND RZ, [UR4+0x18], R2 ;  /* 0x00001802ffff098c */ /* 0x0009e2000a800004 */
[----:B------:R-:W-:Y:S05]  /*38c0*/  BRA `(.L_x_66) ;  /* 0x0000000000147947 */ /* 0x000fea0003800000 */
.L_x_65:
[----:B------:R-:W-:Y:S02]  /*38d0*/  MOV R2, 0x38f0 ;  /* 0x000038f000027802 */ /* 0x000fe40000000f00 */
[----:B---3-5:R-:W-:Y:S05]  /*38e0*/  CALL.REL.NOINC `($__internal_0_$__cuda_sm10x_tcgen05_guardrail_trap_col_being_dealloced_not_returned_by_alloc) ;  /* 0x00000030003c7944 */ /* 0x028fea0003c00000 */
[----:B------:R-:W-:Y:S05]  /*38f0*/  BRA `(.L_x_66) ;  /* 0x0000000000087947 */ /* 0x000fea0003800000 */
.L_x_64:
[----:B------:R-:W-:Y:S02]  /*3900*/  MOV R2, 0x3920 ;  /* 0x0000392000027802 */ /* 0x000fe40000000f00 */
[----:B---3-5:R-:W-:Y:S05]  /*3910*/  CALL.REL.NOINC `($__internal_2_$__cuda_sm10x_tcgen05_guardrail_trap_unallocated_columns_being_dealloced) ;  /* 0x0000003000487944 */ /* 0x028fea0003c00000 */
.L_x_66:
[----:B------:R-:W-:Y:S01]  /*3920*/  NOP ;  /* 0x0000000000007918 */ /* 0x000fe20000000000 */
[----:B----4-:R-:W-:Y:S05]  /*3930*/  EXIT ;  /* 0x000000000000794d */ /* 0x010fea0003800000 */
.L_x_48:
[----:B------:R-:W-:-:S09]  /*3940*/  UISETP.NE.OR UP2, UPT, UR8, 0x3, !UP2 ;  /* 0x000000030800788c */ /* 0x000fd2000d745670 */
[----:B------:R-:W-:Y:S05]  /*3950*/  BRA.U UP2, `(.L_x_67) ;  /* 0x0000000902c87547 */ /* 0x000fea000b800000 */
[----:B------:R-:W1:Y:S01]  /*3960*/  LDCU.64 UR6, c[0x0][0x888] ;  /* 0x00011100ff0677ac */ /* 0x000e620008000a00 */
[----:B------:R-:W2:Y:S01]  /*3970*/  LDC R0, c[0x0][0xb30] ;  /* 0x0002cc00ff007b82 */ /* 0x000ea20000000800 */
[----:B------:R-:W-:Y:S01]  /*3980*/  IMAD.MOV.U32 R30, RZ, RZ, 0x1 ;  /* 0x00000001ff1e7424 */ /* 0x000fe200078e00ff */
[----:B------:R-:W-:Y:S01]  /*3990*/  CS2R R28, SRZ ;  /* 0x00000000001c7805 */ /* 0x000fe2000001ff00 */
[----:B------:R-:W4:Y:S01]  /*39a0*/  LDCU.64 UR4, c[0x0][0x890] ;  /* 0x00011200ff0477ac */ /* 0x000f220008000a00 */
[----:B------:R-:W-:Y:S01]  /*39b0*/  IMAD.MOV.U32 R25, RZ, RZ, 0x1000 ;  /* 0x00001000ff197424 */ /* 0x000fe200078e00ff */
[----:B------:R-:W-:-:S03]  /*39c0*/  UMOV UR8, 0x400 ;  /* 0x0000040000087882 */ /* 0x000fc60000000000 */
[----:B------:R-:W3:Y:S01]  /*39d0*/  LDC R19, c[0x0][0x370] ;  /* 0x0000dc00ff137b82 */ /* 0x000ee20000000800 */
[----:B------:R-:W-:-:S07]  /*39e0*/  UPLOP3.LUT UP1, UPT, UPT, UPT, UPT, 0x40, 0x4 ;  /* 0x000000000004789c */ /* 0x000fce0003f2e870 */
[----:B------:R-:W3:Y:S01]  /*39f0*/  LDC R2, c[0x0][0xb0c] ;  /* 0x0002c300ff027b82 */ /* 0x000ee20000000800 */
[----:B-1----:R-:W-:Y:S02]  /*3a00*/  UISETP.NE.U32.AND UP2, UPT, UR6, URZ, UPT ;  /* 0x000000ff0600728c */ /* 0x002fe4000bf45070 */
[----:B------:R-:W-:Y:S02]  /*3a10*/  ULEA UR6, UR37, UR8, 0x18 ;  /* 0x0000000825067291 */ /* 0x000fe4000f8ec0ff */
[----:B------:R-:W-:Y:S02]  /*3a20*/  UISETP.NE.AND.EX UP2, UPT, UR7, URZ, UPT, UP2 ;  /* 0x000000ff0700728c */ /* 0x000fe4000bf45320 */
[----:B------:R-:W-:Y:S01]  /*3a30*/  UIADD3 UR7, UPT, UPT, UR6, 0x40, URZ ;  /* 0x0000004006077890 */ /* 0x000fe2000fffe0ff */
[----:B------:R-:W1:Y:S01]  /*3a40*/  LDC R18, c[0x0][0xb20] ;  /* 0x0002c800ff127b82 */ /* 0x000e620000000800 */
[----:B----4-:R-:W-:Y:S01]  /*3a50*/  UISETP.NE.U32.AND UP3, UPT, UR4, URZ, UPT ;  /* 0x000000ff0400728c */ /* 0x010fe2000bf65070 */
[----:B--2---:R-:W-:Y:S01]  /*3a60*/  ISETP.NE.AND P1, PT, R0, 0x1, PT ;  /* 0x000000010000780c */ /* 0x004fe20003f25270 */
[----:B------:R-:W-:-:S02]  /*3a70*/  UPRMT UR37, UR37, 0x654, UR7 ;  /* 0x0000065425257896 */ /* 0x000fc40008000007 */
[----:B------:R-:W-:-:S03]  /*3a80*/  UISETP.NE.AND.EX UP3, UPT, UR5, URZ, UPT, UP3 ;  /* 0x000000ff0500728c */ /* 0x000fc6000bf65330 */
[----:B------:R-:W2:Y:S08]  /*3a90*/  LDC.64 R32, c[0x0][0x348] ;  /* 0x0000d200ff207b82 */ /* 0x000eb00000000a00 */
[----:B------:R-:W4:Y:S08]  /*3aa0*/  LDC.64 R16, c[0x0][0xb10] ;  /* 0x0002c400ff107b82 */ /* 0x000f300000000a00 */
[----:B------:R-:W1:Y:S08]  /*3ab0*/  LDC.64 R6, c[0x0][0xb18] ;  /* 0x0002c600ff067b82 */ /* 0x000e700000000a00 */
[----:B------:R-:W1:Y:S08]  /*3ac0*/  LDC.64 R4, c[0x0][0xb28] ;  /* 0x0002ca00ff047b82 */ /* 0x000e700000000a00 */
[----:B---3--:R-:W1:Y:S02]  /*3ad0*/  LDC R24, c[0x0][0x374] ;  /* 0x0000dd00ff187b82 */ /* 0x008e640000000800 */
.L_x_75:
[C---:B------:R-:W-:Y:S02]  /*3ae0*/  LEA R0, R29.reuse, UR6, 0x3 ;  /* 0x000000061d007c11 */ /* 0x040fe4000f8e18ff */
[----:B------:R-:W-:Y:S02]  /*3af0*/  SHF.L.U32 R3, R28, 0x1f, RZ ;  /* 0x0000001f1c037819 */ /* 0x000fe400000006ff */
[----:B------:R-:W-:Y:S02]  /*3b00*/  LEA R20, R29, UR6, 0x4 ;  /* 0x000000061d147c11 */ /* 0x000fe4000f8e20ff */
[----:B---3--:R-:W3:Y:S02]  /*3b10*/  SYNCS.PHASECHK.TRANS64.TRYWAIT P0, [R0+URZ+0x60], R3 ;  /* 0x00006003000075a7 */ /* 0x008ee400080011ff */
[----:B---3--:R-:W-:Y:S05]  /*3b20*/  @!P0 BRA `(.L_x_68) ;  /* 0x0000002c00288947 */ /* 0x008fea0003800000 */
.L_x_122:
[----:B------:R-:W-:Y:S01]  /*3b30*/  ISETP.GE.AND P0, PT, R40, 0x1, PT ;  /* 0x000000012800780c */ /* 0x000fe20003f06270 */
[----:B------:R-:W1:Y:S01]  /*3b40*/  LDS.128 R20, [R20+0xf0] ;  /* 0x0000f00014147984 */ /* 0x000e620000000c00 */
[----:B------:R-:W-:Y:S01]  /*3b50*/  ISETP.NE.U32.AND P4, PT, RZ, UR4, PT ;  /* 0x00000004ff007c0c */ /* 0x000fe2000bf85070 */
[----:B---3--:R-:W-:Y:S01]  /*3b60*/  VIADD R0, R0, 0x70 ;  /* 0x0000007000007836 */ /* 0x008fe20000000000 */
[----:B------:R-:W-:Y:S02]  /*3b70*/  SHF.L.U32 R26, R30, 0x1f, RZ ;  /* 0x0000001f1e1a7819 */ /* 0x000fe400000006ff */
[----:B------:R-:W-:Y:S02]  /*3b80*/  ISETP.NE.AND.EX P4, PT, RZ, UR5, PT, P4 ;  /* 0x00000005ff007c0c */ /* 0x000fe4000bf85340 */
[----:B------:R-:W-:Y:S01]  /*3b90*/  PRMT R0, RZ, 0x654, R0 ;  /* 0x00000654ff007816 */ /* 0x000fe20000000000 */
[----:B------:R-:W-:Y:S01]  /*3ba0*/  @!PT LDS RZ, [RZ] ;  /* 0x00000000fffff984 */ /* 0x000fe20000000800 */
[----:B------:R-:W-:Y:S01]  /*3bb0*/  @!PT LDS RZ, [RZ] ;  /* 0x00000000fffff984 */ /* 0x000fe20000000800 */
[----:B------:R-:W-:Y:S01]  /*3bc0*/  @!PT LDS RZ, [RZ] ;  /* 0x00000000fffff984 */ /* 0x000fe20000000800 */
[----:B------:R-:W-:Y:S01]  /*3bd0*/  @!PT LDS RZ, [RZ] ;  /* 0x00000000fffff984 */ /* 0x000fe20000000800 */
[----:B------:R3:W-:Y:S06]  /*3be0*/  MEMBAR.ALL.CTA ;  /* 0x0000000000007992 */ /* 0x0007ec0000008000 */
[----:B---3--:R-:W3:Y:S02]  /*3bf0*/  FENCE.VIEW.ASYNC.S ;  /* 0x00000000000073c6 */ /* 0x008ee40000000000 */
[----:B---3--:R3:W-:Y:S01]  /*3c00*/  SYNCS.ARRIVE.TRANS64.RED.A1T0 RZ, [R0+URZ], RZ ;  /* 0x000000ff00ff79a7 */ /* 0x0087e200081004ff */
[----:B-1----:R-:W-:Y:S11]  /*3c10*/  LOP3.LUT P3, RZ, R22, 0x1, RZ, 0xc0, !PT ;  /* 0x0000000116ff7812 */ /* 0x002ff6000786c0ff */
[----:B------:R-:W-:Y:S02]  /*3c20*/  @!UPT UIADD3 URZ, UPT, UPT, URZ, URZ, URZ ;  /* 0x000000fffffff290 */ /* 0x000fe4000fffe0ff */
[----:B------:R-:W-:Y:S02]  /*3c30*/  @P3 MOV R13, R20 ;  /* 0x00000014000d3202 */ /* 0x000fe40000000f00 */
[----:B------:R-:W-:Y:S01]  /*3c40*/  @P3 LOP3.LUT R8, R21, 0xffff, RZ, 0xc0, !PT ;  /* 0x0000ffff15083812 */ /* 0x000fe200078ec0ff */
[----:B---3--:R-:W-:Y:S06]  /*3c50*/  @!P0 BRA `(.L_x_69) ;  /* 0x0000000000a48947 */ /* 0x008fec0003800000 */
[----:B------:R-:W-:Y:S01]  /*3c60*/  IMAD.HI.U32 R31, R24, R7, RZ ;  /* 0x00000007181f7227 */ /* 0x000fe200078e00ff */
[----:B------:R-:W-:Y:S02]  /*3c70*/  ISETP.NE.AND P0, PT, R6, 0x1, PT ;  /* 0x000000010600780c */ /* 0x000fe40003f05270 */
[----:B------:R-:W-:Y:S01]  /*3c80*/  ISETP.NE.AND P2, PT, R40, 0x1, PT ;  /* 0x000000012800780c */ /* 0x000fe20003f45270 */
[----:B----4-:R-:W-:Y:S01]  /*3c90*/  IMAD.HI.U32 R34, R19, R16, RZ ;  /* 0x0000001013227227 */ /* 0x010fe200078e00ff */
[----:B------:R-:W-:Y:S02]  /*3ca0*/  SHF.R.U32.HI R31, RZ, R18, R31 ;  /* 0x00000012ff1f7219 */ /* 0x000fe4000001161f */
[----:B------:R-:W-:Y:S01]  /*3cb0*/  ISETP.NE.AND P5, PT, R2, 0x1, PT ;  /* 0x000000010200780c */ /* 0x000fe20003fa5270 */
[----:B------:R-:W-:Y:S01]  /*3cc0*/  IMAD.HI.U32 R36, R13, R16, RZ ;  /* 0x000000100d247227 */ /* 0x000fe200078e00ff */
[----:B------:R-:W-:Y:S02]  /*3cd0*/  SHF.R.U32.HI R34, RZ, R17, R34 ;  /* 0x00000011ff227219 */ /* 0x000fe40000011622 */
[----:B------:R-:W-:Y:S01]  /*3ce0*/  SEL R3, R24, R31, !P0 ;  /* 0x0000001f18037207 */ /* 0x000fe20004000000 */
[C---:B------:R-:W-:Y:S01]  /*3cf0*/  IMAD.HI.U32 R31, R8.reuse, R7, RZ ;  /* 0x00000007081f7227 */ /* 0x040fe200078e00ff */
[----:B------:R-:W-:Y:S02]  /*3d00*/  SEL R11, R19, R34, !P5 ;  /* 0x00000022130b7207 */ /* 0x000fe40006800000 */
[----:B------:R-:W-:Y:S01]  /*3d10*/  SHF.R.U32.HI R36, RZ, R17, R36 ;  /* 0x00000011ff247219 */ /* 0x000fe20000011624 */
[----:B------:R-:W-:Y:S01]  /*3d20*/  IMAD.HI.U32 R38, R3, R4, RZ ;  /* 0x0000000403267227 */ /* 0x000fe200078e00ff */
[----:B------:R-:W-:Y:S03]  /*3d30*/  SHF.R.U32.HI R31, RZ, R18, R31 ;  /* 0x00000012ff1f7219 */ /* 0x000fe6000001161f */
[----:B------:R-:W-:Y:S01]  /*3d40*/  IMAD.HI.U32 R34, R11, R4, RZ ;  /* 0x000000040b227227 */ /* 0x000fe200078e00ff */
[----:B------:R-:W-:Y:S02]  /*3d50*/  @P2 SHF.R.U32.HI R3, RZ, R5, R38 ;  /* 0x00000005ff032219 */ /* 0x000fe40000011626 */
[----:B------:R-:W-:Y:S02]  /*3d60*/  SEL R9, R8, R31, !P0 ;  /* 0x0000001f08097207 */ /* 0x000fe40004000000 */
[----:B------:R-:W-:Y:S01]  /*3d70*/  @P2 SHF.R.U32.HI R11, RZ, R5, R34 ;  /* 0x00000005ff0b2219 */ /* 0x000fe20000011622 */
[C---:B------:R-:W-:Y:S01]  /*3d80*/  IMAD R10, R40.reuse, R3, RZ ;  /* 0x00000003280a7224 */ /* 0x040fe200078e02ff */
[----:B------:R-:W-:Y:S01]  /*3d90*/  SEL R3, R13, R36, !P5 ;  /* 0x000000240d037207 */ /* 0x000fe20006800000 */
[C---:B------:R-:W-:Y:S03]  /*3da0*/  IMAD.HI.U32 R14, R9.reuse, R4, RZ ;  /* 0x00000004090e7227 */ /* 0x040fe600078e00ff */
[----:B------:R-:W-:Y:S01]  /*3db0*/  ISETP.GE.AND P0, PT, R9, R10, PT ;  /* 0x0000000a0900720c */ /* 0x000fe20003f06270 */
[C---:B------:R-:W-:Y:S01]  /*3dc0*/  IMAD R12, R40.reuse, R11, RZ ;  /* 0x0000000b280c7224 */ /* 0x040fe200078e02ff */
[-C--:B------:R-:W-:Y:S04]  /*3dd0*/  SHF.R.U32.HI R14, RZ, R5.reuse, R14 ;  /* 0x00000005ff0e7219 */ /* 0x080fe8000001160e */
[----:B------:R-:W-:Y:S02]  /*3de0*/  ISETP.GE.OR P0, PT, R3, R12, P0 ;  /* 0x0000000c0300720c */ /* 0x000fe40000706670 */
[----:B------:R-:W-:Y:S05]  /*3df0*/  SEL R15, R9, R14, !P2 ;  /* 0x0000000e090f7207 */ /* 0x000fea0005000000 */
[----:B------:R-:W-:Y:S04]  /*3e00*/  IMAD.MOV R14, RZ, RZ, -R15 ;  /* 0x000000ffff0e7224 */ /* 0x000fe800078e0a0f */
[----:B------:R-:W-:Y:S02]  /*3e10*/  IMAD R14, R40, R14, R9 ;  /* 0x0000000e280e7224 */ /* 0x000fe400078e0209 */
[C---:B------:R-:W-:Y:S05]  /*3e20*/  @!P0 IMAD.HI.U32 R10, R3.reuse, R4, RZ ;  /* 0x00000004030a8227 */ /* 0x040fea00078e00ff */
[----:B------:R-:W-:Y:S04]  /*3e30*/  @!P0 SHF.R.U32.HI R10, RZ, R5, R10 ;  /* 0x00000005ff0a8219 */ /* 0x000fe8000001160a */
[----:B------:R-:W-:Y:S01]  /*3e40*/  @!P0 SEL R0, R3, R10, !P2 ;  /* 0x0000000a03008207 */ /* 0x000fe20005000000 */
[----:B------:R-:W-:Y:S03]  /*3e50*/  IMAD.MOV R10, RZ, RZ, -R3 ;  /* 0x000000ffff0a7224 */ /* 0x000fe600078e0a03 */
[----:B------:R-:W-:Y:S01]  /*3e60*/  @!P0 IADD3 R15, PT, PT, R15, -R0, RZ ;  /* 0x800000000f0f8210 */ /* 0x000fe20007ffe0ff */
[----:B------:R-:W-:Y:S01]  /*3e70*/  @!P0 IMAD R0, R11, R14, R0 ;  /* 0x0000000e0b008224 */ /* 0x000fe200078e0200 */
[----:B------:R-:W-:Y:S01]  /*3e80*/  IADD3 R11, PT, PT, -R9, RZ, RZ ;  /* 0x000000ff090b7210 */ /* 0x000fe20007ffe1ff */
[----:B------:R-:W-:Y:S02]  /*3e90*/  IMAD R13, R2, R10, R13 ;  /* 0x0000000a020d7224 */ /* 0x000fe400078e020d */
[----:B------:R-:W-:Y:S02]  /*3ea0*/  @!P0 IMAD R9, R15, R40, R3 ;  /* 0x000000280f098224 */ /* 0x000fe400078e0203 */
[----:B------:R-:W-:Y:S02]  /*3eb0*/  @!P0 IMAD.MOV.U32 R3, RZ, RZ, R0 ;  /* 0x000000ffff038224 */ /* 0x000fe400078e0000 */
[----:B------:R-:W-:Y:S02]  /*3ec0*/  IMAD R8, R6, R11, R8 ;  /* 0x0000000b06087224 */ /* 0x000fe400078e0208 */
[----:B------:R-:W-:Y:S02]  /*3ed0*/  IMAD R13, R3, R2, R13 ;  /* 0x00000002030d7224 */ /* 0x000fe400078e020d */
[----:B------:R-:W-:Y:S02]  /*3ee0*/  IMAD R8, R9, R6, R8 ;  /* 0x0000000609087224 */ /* 0x000fe400078e0208 */
.L_x_69:
[----:B------:R-:W-:Y:S05]  /*3ef0*/  BRA.U UP1, `(.L_x_70) ;  /* 0x0000000101107547 */ /* 0x000fea000b800000 */
[----:B------:R-:W-:Y:S04]  /*3f00*/  MOV R0, UR13 ;  /* 0x0000000d00007c02 */ /* 0x000fe80008000f00 */
[----:B------:R-:W-:Y:S04]  /*3f10*/  SHF.L.U32 R3, R0, 0x1f, RZ ;  /* 0x0000001f00037819 */ /* 0x000fe800000006ff */
[----:B------:R-:W1:Y:S02]  /*3f20*/  SYNCS.PHASECHK.TRANS64.TRYWAIT P0, [UR6+0x58], R3 ;  /* 0x00005803ff0075a7 */ /* 0x000e640008001106 */
[----:B-1----:R-:W-:Y:S05]  /*3f30*/  @!P0 BRA `(.L_x_71) ;  /* 0x0000002800388947 */ /* 0x002fea0003800000 */
.L_x_70:
[----:B------:R-:W-:Y:S05]  /*3f40*/  BRA.U !UP3, `(.L_x_72) ;  /* 0x000000010b347547 */ /* 0x000fea000b800000 */
[----:B------:R-:W-:Y:S01]  /*3f50*/  UPLOP3.LUT UP0, UPT, UPT, UPT, UP2, 0x80, 0x8 ;  /* 0x000000000008789c */ /* 0x000fe20003f0f020 */
[----:B-1----:R-:W-:Y:S02]  /*3f60*/  HFMA2 R0, -RZ, RZ, 0, 5.9604644775390625e-08 ;  /* 0x00000001ff007431 */ /* 0x002fe400000001ff */
[----:B------:R-:W-:Y:S03]  /*3f70*/  IMAD.MOV.U32 R96, RZ, RZ, 0x1 ;  /* 0x00000001ff607424 */ /* 0x000fe600078e00ff */
[----:B------:R-:W-:Y:S05]  /*3f80*/  PLOP3.LUT P0, PT, PT, PT, UP0, 0x80, 0x8 ;  /* 0x000000000008781c */ /* 0x000fea0003f0f008 */
[----:B------:R-:W1:Y:S01]  /*3f90*/  @UP0 LDCU.64 UR8, c[0x0][0x888] ;  /* 0x00011100ff0807ac */ /* 0x000e620008000a00 */
[----:B------:R-:W-:Y:S07]  /*3fa0*/  @UP0 UIMAD UR7, UR36, UR4, URZ ;  /* 0x00000004240702a4 */ /* 0x000fee000f8e02ff */
[----:B------:R-:W-:Y:S01]  /*3fb0*/  @!P0 PRMT R96, R0, 0x7610, R96 ;  /* 0x0000761000608816 */ /* 0x000fe20000000060 */
[----:B-1----:R-:W-:Y:S03]  /*3fc0*/  @UP0 UIMAD.WIDE UR8, UR7, 0x4, UR8 ;  /* 0x00000004070808a5 */ /* 0x002fe6000f8e0208 */
[----:B------:R-:W1:Y:S03]  /*3fd0*/  @!UP0 LDCU UR7, c[0x0][0x880] ;  /* 0x00011000ff0787ac */ /* 0x000e660008000800 */
[----:B------:R-:W-:Y:S01]  /*3fe0*/  IMAD.U32 R10, RZ, RZ, UR8 ;  /* 0x00000008ff0a7e24 */ /* 0x000fe2000f8e00ff */
[----:B------:R-:W-:Y:S05]  /*3ff0*/  MOV R11, UR9 ;  /* 0x00000009000b7c02 */ /* 0x000fea0008000f00 */
[----:B-----5:R3:W5:Y:S02]  /*4000*/  @P0 LDG.E R49, desc[UR40][R10.64] ;  /* 0x000000280a310981 */ /* 0x020764000c1e1900 */
[----:B-1-3--:R-:W-:Y:S07]  /*4010*/  @!P0 IMAD.U32 R49, RZ, RZ, UR7 ;  /* 0x00000007ff318e24 */ /* 0x00afee000f8e00ff */
.L_x_72:
[----:B-----5:R-:W-:Y:S01]  /*4020*/  @!P4 FSETP.EQ.AND P5, PT, R49, RZ, PT ;  /* 0x000000ff3100c20b */ /* 0x020fe20003fa2000 */
[----:B------:R-:W-:Y:S01]  /*4030*/  @!UPT UIADD3 URZ, UPT, UPT, URZ, URZ, URZ ;  /* 0x000000fffffff290 */ /* 0x000fe2000fffe0ff */
[----:B------:R-:W-:Y:S11]  /*4040*/  @!P4 BRA `(.L_x_73) ;  /* 0x000000000014c947 */ /* 0x000ff60003800000 */
[----:B------:R-:W-:Y:S02]  /*4050*/  LOP3.LUT P0, RZ, R96, 0xff, RZ, 0xc0, !PT ;  /* 0x000000ff60ff7812 */ /* 0x000fe4000780c0ff */
[----:B------:R-:W-:Y:S04]  /*4060*/  PLOP3.LUT P5, PT, PT, PT, UP0, 0x80, 0x8 ;  /* 0x000000000008781c */ /* 0x000fe80003faf008 */
[----:B------:R-:W-:Y:S07]  /*4070*/  PLOP3.LUT P5, PT, P5, PT, PT, 0x8, 0x80 ;  /* 0x000000000080781c */ /* 0x000fee0002fae170 */
[----:B------:R-:W-:Y:S11]  /*4080*/  @P0 FSETP.EQ.AND P5, PT, R49, RZ, PT ;  /* 0x000000ff3100020b */ /* 0x000ff60003fa2000 */
[----:B------:R-:W-:Y:S02]  /*4090*/  @!UPT UIADD3 URZ, UPT, UPT, URZ, URZ, URZ ;  /* 0x000000fffffff290 */ /* 0x000fe4000fffe0ff */
.L_x_73:
[----:B------:R-:W3:Y:S01]  /*40a0*/  SYNCS.PHASECHK.TRANS64.TRYWAIT P4, [UR6+0x48], R26 ;  /* 0x0000481aff0075a7 */ /* 0x000ee20008081106 */
[----:B------:R-:W-:Y:S01]  /*40b0*/  @P3 SHF.R.U32.HI R27, RZ, 0x10, R21 ;  /* 0x00000010ff1b3819 */ /* 0x000fe20000011615 */
[----:B------:R-:W-:Y:S01]  /*40c0*/  VIADD R29, R29, 0x1 ;  /* 0x000000011d1d7836 */ /* 0x000fe20000000000 */
[----:B------:R-:W5:Y:S08]  /*40d0*/  LDC.64 R14, c[0x0][0xb10] ;  /* 0x0002c400ff0e7b82 */ /* 0x000f700000000a00 */
[----:B------:R-:W2:Y:S08]  /*40e0*/  LDC.64 R10, c[0x0][0xb18] ;  /* 0x0002c600ff0a7b82 */ /* 0x000eb00000000a00 */
[----:B-1----:R-:W1:Y:S08]  /*40f0*/  @!P1 LDC R0, c[0x0][0xb20] ;  /* 0x0002c800ff009b82 */ /* 0x002e700000000800 */
[----:B------:R-:W4:Y:S01]  /*4100*/  @!P1 LDC R3, c[0x0][0xb0c] ;  /* 0x0002c300ff039b82 */ /* 0x000f220000000800 */
[----:B-----5:R-:W-:Y:S05]  /*4110*/  @!P1 IMAD.HI.U32 R14, R13, R14, RZ ;  /* 0x0000000e0d0e9227 */ /* 0x020fea00078e00ff */
[----:B------:R-:W-:Y:S01]  /*4120*/  @!P1 SHF.R.U32.HI R14, RZ, R15, R14 ;  /* 0x0000000fff0e9219 */ /* 0x000fe2000001160e */
[----:B--2---:R-:W-:Y:S01]  /*4130*/  @!P1 IMAD.HI.U32 R11, R8, R11, RZ ;  /* 0x0000000b080b9227 */ /* 0x004fe200078e00ff */
[----:B------:R-:W-:Y:S04]  /*4140*/  @!P1 ISETP.NE.AND P0, PT, R10, 0x1, PT ;  /* 0x000000010a00980c */ /* 0x000fe80003f05270 */
[----:B-1----:R-:W-:Y:S02]  /*4150*/  @!P1 SHF.R.U32.HI R9, RZ, R0, R11 ;  /* 0x00000000ff099219 */ /* 0x002fe4000001160b */
[----:B----4-:R-:W-:Y:S02]  /*4160*/  @!P1 ISETP.NE.AND P2, PT, R3, 0x1, PT ;  /* 0x000000010300980c */ /* 0x010fe40003f45270 */
[----:B------:R-:W-:Y:S02]  /*4170*/  @!P1 SEL R9, R8, R9, !P0 ;  /* 0x0000000908099207 */ /* 0x000fe40004000000 */
[----:B------:R-:W-:Y:S02]  /*4180*/  ELECT P0, URZ, PT ;  /* 0x0000000000ff782f */ /* 0x000fe40003800000 */
[----:B------:R-:W-:Y:S05]  /*4190*/  @!P1 SEL R14, R13, R14, !P2 ;  /* 0x0000000e0d0e9207 */ /* 0x000fea0005000000 */
[----:B------:R-:W-:Y:S02]  /*41a0*/  @!P1 IMAD.IADD R0, R9, 0x1, -R14 ;  /* 0x0000000109009824 */ /* 0x000fe400078e0a0e */
[----:B------:R-:W-:Y:S02]  /*41b0*/  @!P1 IMAD.IADD R9, R14, 0x1, -R9 ;  /* 0x000000010e099824 */ /* 0x000fe400078e0a09 */
[----:B------:R-:W-:Y:S02]  /*41c0*/  @!P1 IMAD R13, R0, R3, R13 ;  /* 0x00000003000d9224 */ /* 0x000fe400078e020d */
[----:B------:R-:W-:Y:S01]  /*41d0*/  @!P1 IMAD R8, R9, R10, R8 ;  /* 0x0000000a09089224 */ /* 0x000fe200078e0208 */
[----:B---3--:R-:W-:Y:S06]  /*41e0*/  @!P4 BRA `(.L_x_74) ;  /* 0x0000002400a4c947 */ /* 0x008fec0003800000 */
.L_x_125:
[----:B------:R-:W-:Y:S01]  /*41f0*/  PLOP3.LUT P5, PT, P5, P0, PT, 0xf2, 0x2f ;  /* 0x00000000002f781c */ /* 0x000fe20002fa1e72 */
[----:B------:R-:W-:Y:S01]  /*4200*/  UMOV UR14, 0x0 ;  /* 0x00000000000e7882 */ /* 0x000fe20000000000 */
[----:B------:R-:W-:Y:S01]  /*4210*/  LOP3.LUT R30, R30, 0x1, RZ, 0x3c, !PT ;  /* 0x000000011e1e7812 */ /* 0x000fe200078e3cff */
[----:B------:R-:W-:Y:S01]  /*4220*/  UMOV UR15, 0x10000000 ;  /* 0x10000000000f7882 */ /* 0x000fe20000000000 */
[----:B------:R-:W-:Y:S01]  /*4230*/  UMOV UR12, UR36 ;  /* 0x00000024000c7c82 */ /* 0x000fe20008000000 */
[----:B------:R-:W-:Y:S08]  /*4240*/  @P3 R2UR UR36, R27 ;  /* 0x000000001b2432ca */ /* 0x000ff000000e0000 */
[----:B-1----:R-:W-:Y:S01]  /*4250*/  @!P5 IADD3 R3, P0, PT, R32, 0x580, RZ ;  /* 0x000005802003d810 */ /* 0x002fe20007f1e0ff */
[----:B------:R-:W-:Y:S01]  /*4260*/  @!P5 IMAD.SHL.U32 R91, R91, 0x40, RZ ;  /* 0x000000405b5bd824 */ /* 0x000fe200078e00ff */
[----:B------:R-:W-:Y:S01]  /*4270*/  VOTEU.ALL UP1, P5 ;  /* 0x0000000000ff7886 */ /* 0x000fe20002820000 */
[----:B------:R-:W-:Y:S01]  /*4280*/  @!P5 IMAD.SHL.U32 R97, R97, 0x40, RZ ;  /* 0x000000406161d824 */ /* 0x000fe200078e00ff */
[----:B------:R-:W-:Y:S01]  /*4290*/  @!P5 R2UR UR8, R3 ;  /* 0x000000000308d2ca */ /* 0x000fe200000e0000 */
[----:B------:R-:W-:Y:S01]  /*42a0*/  @!P5 IMAD.X R0, RZ, RZ, R33, P0 ;  /* 0x000000ffff00d224 */ /* 0x000fe200000e0621 */
[----:B------:R-:W-:Y:S01]  /*42b0*/  @!P5 R2UR UR10, R91 ;  /* 0x000000005b0ad2ca */ /* 0x000fe200000e0000 */
[----:B------:R-:W-:Y:S01]  /*42c0*/  @!UP1 UIADD3 UR9, UPT, UPT, UR6, 0x40, URZ ;  /* 0x0000004006099890 */ /* 0x000fe2000fffe0ff */
[----:B------:R-:W-:Y:S01]  /*42d0*/  @!P5 R2UR UR11, R97 ;  /* 0x00000000610bd2ca */ /* 0x000fe200000e0000 */
[----:B------:R-:W-:Y:S01]  /*42e0*/  IMAD.IADD R91, R8, 0x1, R79 ;  /* 0x00000001085b7824 */ /* 0x000fe200078e024f */
[----:B------:R-:W-:Y:S01]  /*42f0*/  @!P5 R2UR UR7, R0 ;  /* 0x000000000007d2ca */ /* 0x000fe200000e0000 */
[----:B------:R-:W-:Y:S01]  /*4300*/  IMAD.IADD R97, R13, 0x1, R90 ;  /* 0x000000010d617824 */ /* 0x000fe200078e025a */
[C---:B------:R-:W-:Y:S04]  /*4310*/  ISETP.NE.AND P0, PT, R29.reuse, 0x2, PT ;  /* 0x000000021d00780c */ /* 0x040fe80003f05270 */
[----:B------:R-:W-:Y:S01]  /*4320*/  SEL R3, RZ, 0x1, P0 ;  /* 0x00000001ff037807 */ /* 0x000fe20000000000 */
[----:B------:R-:W-:Y:S01]  /*4330*/  IMAD.U32 R10, RZ, RZ, UR8 ;  /* 0x00000008ff0a7e24 */ /* 0x000fe2000f8e00ff */
[----:B------:R-:W-:Y:S01]  /*4340*/  @!UP1 UIADD3 UR8, UPT, UPT, UR6, 0x200, URZ ;  /* 0x0000020006089890 */ /* 0x000fe2000fffe0ff */
[----:B------:R-:W-:Y:S01]  /*4350*/  SEL R29, R29, RZ, P0 ;  /* 0x000000ff1d1d7207 */ /* 0x000fe20000000000 */
[----:B------:R-:W-:Y:S01]  /*4360*/  VOTEU.ALL UP1, P5 ;  /* 0x0000000000ff7886 */ /* 0x000fe20002820000 */
[----:B------:R-:W-:Y:S02]  /*4370*/  LOP3.LUT R28, R28, R3, RZ, 0x3c, !PT ;  /* 0x000000031c1c7212 */ /* 0x000fe400078e3cff */
[----:B------:R-:W-:Y:S01]  /*4380*/  IMAD.U32 R11, RZ, RZ, UR7 ;  /* 0x00000007ff0b7e24 */ /* 0x000fe2000f8e00ff */
[----:B------:R-:W-:Y:S04]  /*4390*/  @!P5 R2UR UR16, R10 ;  /* 0x000000000a10d2ca */ /* 0x000fe800000e0000 */
[----:B------:R-:W-:Y:S11]  /*43a0*/  @!P5 R2UR UR17, R11 ;  /* 0x000000000b11d2ca */ /* 0x000ff600000e0000 */
[----:B------:R-:W-:Y:S02]  /*43b0*/  @!UPT UIADD3 URZ, UPT, UPT, URZ, URZ, URZ ;  /* 0x000000fffffff290 */ /* 0x000fe4000fffe0ff */
[----:B------:R3:W-:Y:S01]  /*43c0*/  @!UP1 UTMALDG.3D [UR8], [UR16], desc[UR14] ;  /* 0x00000e08100095b4 */ /* 0x0007e20008011000 */
[----:B------:R3:W-:Y:S01]  /*43d0*/  @!P5 SYNCS.ARRIVE.TRANS64.RED.A0TR RZ, [UR6+0x40], R25 ;  /* 0x00004019ffffd9a7 */ /* 0x0007e20008300406 */
[----:B------:R-:W-:Y:S01]  /*43e0*/  UPLOP3.LUT UP1, UPT, UPT, UPT, UPT, 0x80, 0x8 ;  /* 0x000000000008789c */ /* 0x000fe20003f2f070 */
[----:B------:R-:W-:Y:S01]  /*43f0*/  SYNCS.ARRIVE.TRANS64.RED.A1T0 RZ, [UR37], RZ ;  /* 0x000000ffffff79a7 */ /* 0x000fe20008100425 */
[----:B------:R-:W-:Y:S09]  /*4400*/  @P3 BRA `(.L_x_75) ;  /* 0xfffffff400b43947 */ /* 0x000ff2000383ffff */
[----:B------:R-:W-:Y:S07]  /*4410*/  MOV R0, UR6 ;  /* 0x0000000600007c02 */ /* 0x000fee0008000f00 */
.L_x_76:
[----:B-1----:R-:W-:-:S04]  /*4420*/  SHF.L.U32 R3, R30, 0x1f, RZ ;  /* 0x0000001f1e037819 */ /* 0x002fc800000006ff */
[----:B------:R1:W2:Y:S03]  /*4430*/  SYNCS.PHASECHK.TRANS64.TRYWAIT P0, [R0+URZ+0x48], R3 ;  /* 0x00004803000075a7 */ /* 0x0002a600080011ff */
[----:B--2---:R-:W-:Y:S05]  /*4440*/  @!P0 NANOSLEEP.SYNCS 0x989680 ;  /* 0x009896800000895d */ /* 0x004fea0003900000 */
[----:B------:R-:W2:Y:S02]  /*4450*/  @!P0 SYNCS.PHASECHK.TRANS64 P0, [R0+URZ+0x48], R3 ;  /* 0x00004803000085a7 */ /* 0x000ea400080010ff */
[----:B--23--:R-:W-:Y:S05]  /*4460*/  @P0 EXIT ;  /* 0x000000000000094d */ /* 0x00cfea0003800000 */
[----:B------:R-:W-:Y:S05]  /*4470*/  BRA `(.L_x_76) ;  /* 0xfffffffc00e87947 */ /* 0x000fea000383ffff */
.L_x_67:
[----:B------:R-:W-:-:S06]  /*4480*/  UISETP.GE.AND UP1, UPT, UR8, 0x4, UPT ;  /* 0x000000040800788c */ /* 0x000fcc000bf26270 */
[----:B------:R-:W-:-:S13]  /*4490*/  PLOP3.LUT P0, PT, PT, PT, UP1, 0x80, 0x8 ;  /* 0x000000000008781c */ /* 0x000fda0003f0f018 */
[----:B------:R-:W-:Y:S05]  /*44a0*/  @!P0 EXIT ;  /* 0x000000000000894d */ /* 0x000fea0003800000 */
[----:B------:R-:W-:Y:S01]  /*44b0*/  BAR.SYNC.DEFER_BLOCKING 0x6, 0xa0 ;  /* 0x0182800000007b1d */ /* 0x000fe20000010000 */
[C---:B------:R-:W-:Y:S02]  /*44c0*/  IMAD.SHL.U32 R5, R101.reuse, 0x40, RZ ;  /* 0x0000004065057824 */ /* 0x040fe400078e00ff */
[----:B------:R-:W-:Y:S02]  /*44d0*/  HFMA2 R111, -RZ, RZ, 0, 0 ;  /* 0x00000000ff6f7431 */ /* 0x000fe400000001ff */
[C---:B------:R-:W-:Y:S01]  /*44e0*/  IMAD.SHL.U32 R0, R101.reuse, 0x20, RZ ;  /* 0x0000002065007824 */ /* 0x040fe200078e00ff */
[----:B------:R-:W-:Y:S01]  /*44f0*/  CS2R R106, SRZ ;  /* 0x00000000006a7805 */ /* 0x000fe2000001ff00 */
[----:B------:R-:W-:Y:S01]  /*4500*/  IMAD.SHL.U32 R2, R101, 0x2, RZ ;  /* 0x0000000265027824 */ /* 0x000fe200078e00ff */
[----:B------:R-:W-:Y:S01]  /*4510*/  UMOV UR43, 0x400 ;  /* 0x00000400002b7882 */ /* 0x000fe20000000000 */
[----:B------:R-:W1:Y:S01]  /*4520*/  LDC R99, c[0x0][0x370] ;  /* 0x0000dc00ff637b82 */ /* 0x000e620000000800 */
[----:B------:R-:W-:Y:S01]  /*4530*/  ULEA UR43, UR37, UR43, 0x18 ;  /* 0x0000002b252b7291 */ /* 0x000fe2000f8ec0ff */
[----:B------:R-:W-:Y:S01]  /*4540*/  LOP3.LUT R7, R5, 0x180, RZ, 0xc0, !PT ;  /* 0x0000018005077812 */ /* 0x000fe200078ec0ff */
[C---:B------:R-:W-:Y:S01]  /*4550*/  IMAD.SHL.U32 R103, R101.reuse, 0x8, RZ ;  /* 0x0000000865677824 */ /* 0x040fe200078e00ff */
[----:B------:R-:W-:Y:S01]  /*4560*/  LOP3.LUT R0, R0, 0xc00, RZ, 0xc0, !PT ;  /* 0x00000c0000007812 */ /* 0x000fe200078ec0ff */
[----:B------:R-:W-:Y:S01]  /*4570*/  IMAD.U32 R46, R101, 0x10000, RZ ;  /* 0x00010000652e7824 */ /* 0x000fe200078e00ff */
[----:B------:R-:W-:Y:S01]  /*4580*/  LOP3.LUT R2, R7, 0x20, R2, 0xf8, !PT ;  /* 0x0000002007027812 */ /* 0x000fe200078ef802 */
[----:B------:R-:W-:Y:S01]  /*4590*/  UIADD3 UR4, UPT, UPT, UR43, 0x1200, URZ ;  /* 0x000012002b047890 */ /* 0x000fe2000fffe0ff */
[----:B------:R-:W2:Y:S01]  /*45a0*/  LDC R42, c[0x0][0xb0c] ;  /* 0x0002c300ff2a7b82 */ /* 0x000ea20000000800 */
[----:B------:R-:W-:Y:S01]  /*45b0*/  LOP3.LUT R0, R0, 0x40, R5, 0xf8, !PT ;  /* 0x0000004000007812 */ /* 0x000fe200078ef805 */
[----:B------:R-:W-:Y:S01]  /*45c0*/  IMAD.MOV.U32 R44, RZ, RZ, RZ ;  /* 0x000000ffff2c7224 */ /* 0x000fe200078e00ff */
[----:B------:R-:W-:Y:S01]  /*45d0*/  LOP3.LUT R103, R2, 0x30, R103, 0x78, !PT ;  /* 0x0000003002677812 */ /* 0x000fe200078e7867 */
[----:B------:R-:W-:Y:S01]  /*45e0*/  IMAD.MOV.U32 R108, RZ, RZ, RZ ;  /* 0x000000ffff6c7224 */ /* 0x000fe200078e00ff */
[----:B------:R-:W-:Y:S01]  /*45f0*/  LOP3.LUT R0, R0, 0x200, R5, 0xf8, !PT ;  /* 0x0000020000007812 */ /* 0x000fe200078ef805 */
[----:B------:R-:W-:Y:S01]  /*4600*/  IMAD.SHL.U32 R5, R101, 0x10, RZ ;  /* 0x0000001065057824 */ /* 0x000fe200078e00ff */
[----:B------:R-:W-:Y:S01]  /*4610*/  LOP3.LUT R46, R46, 0x600000, RZ, 0xc0, !PT ;  /* 0x006000002e2e7812 */ /* 0x000fe200078ec0ff */
[----:B------:R-:W4:Y:S01]  /*4620*/  LDC R98, c[0x0][0xb20] ;  /* 0x0002c800ff627b82 */ /* 0x000f220000000800 */
[----:B------:R-:W3:Y:S01]  /*4630*/  LDS R3, [UR43+0x110] ;  /* 0x0001102bff037984 */ /* 0x000ee20008000800 */
[----:B------:R-:W-:Y:S01]  /*4640*/  LOP3.LUT R103, R0, R103, RZ, 0xfc, !PT ;  /* 0x0000006700677212 */ /* 0x000fe200078efcff */
[----:B------:R-:W-:Y:S01]  /*4650*/  IMAD.U32 R109, RZ, RZ, UR4 ;  /* 0x00000004ff6d7e24 */ /* 0x000fe2000f8e00ff */
[----:B------:R-:W-:Y:S01]  /*4660*/  LOP3.LUT R5, R5, 0x20, RZ, 0xc0, !PT ;  /* 0x0000002005057812 */ /* 0x000fe200078ec0ff */
[----:B------:R-:W1:Y:S01]  /*4670*/  LDCU.64 UR46, c[0x0][0x348] ;  /* 0x00006900ff2e77ac */ /* 0x000e620008000a00 */
[----:B------:R-:W-:-:S02]  /*4680*/  IADD3 R102, PT, PT, R103, UR43, RZ ;  /* 0x0000002b67667c10 */ /* 0x000fc4000fffe0ff */
[----:B------:R-:W1:Y:S01]  /*4690*/  LDC R41, c[0x0][0xb30] ;  /* 0x0002cc00ff297b82 */ /* 0x000e620000000800 */
[----:B------:R-:W1:Y:S01]  /*46a0*/  LDCU.64 UR38, c[0x0][0x888] ;  /* 0x00011100ff2677ac */ /* 0x000e620008000a00 */
[----:B------:R-:W-:Y:S01]  /*46b0*/  IADD3 R102, PT, PT, -R5, 0x200, R102 ;  /* 0x0000020005667810 */ /* 0x000fe20007ffe166 */
[----:B------:R-:W-:-:S05]  /*46c0*/  UIADD3 UR42, UPT, UPT, UR43, 0x200, URZ ;  /* 0x000002002b2a7890 */ /* 0x000fca000fffe0ff */
[----:B------:R-:W1:Y:S08]  /*46d0*/  LDC.64 R88, c[0x0][0xb10] ;  /* 0x0002c400ff587b82 */ /* 0x000e700000000a00 */
[----:B------:R-:W1:Y:S08]  /*46e0*/  LDC.64 R38, c[0x0][0xb18] ;  /* 0x0002c600ff267b82 */ /* 0x000e700000000a00 */
[----:B------:R-:W1:Y:S08]  /*46f0*/  LDC.64 R84, c[0x0][0x888] ;  /* 0x00022200ff547b82 */ /* 0x000e700000000a00 */
[----:B------:R-:W1:Y:S01]  /*4700*/  LDC.64 R36, c[0x0][0xb28] ;  /* 0x0002ca00ff247b82 */ /* 0x000e620000000a00 */
[----:B---3--:R-:W-:-:S07]  /*4710*/  IMAD.IADD R46, R3, 0x1, R46 ;  /* 0x00000001032e7824 */ /* 0x008fce00078e022e */
[----:B------:R-:W3:Y:S08]  /*4720*/  LDC.64 R86, c[0x0][0x890] ;  /* 0x00022400ff567b82 */ /* 0x000ef00000000a00 */
[----:B------:R-:W1:Y:S08]  /*4730*/  LDC.64 R82, c[0x0][0x8b0] ;  /* 0x00022c00ff527b82 */ /* 0x000e700000000a00 */
[----:B------:R-:W1:Y:S08]  /*4740*/  LDC.64 R80, c[0x0][0x8a8] ;  /* 0x00022a00ff507b82 */ /* 0x000e700000000a00 */
[----:B--2-4-:R-:W1:Y:S02]  /*4750*/  LDC R100, c[0x0][0x374] ;  /* 0x0000dd00ff647b82 */ /* 0x014e640000000800 */
.L_x_94:
[----:B------:R-:W-:Y:S02]  /*4760*/  LEA R0, R111, UR43, 0x3 ;  /* 0x0000002b6f007c11 */ /* 0x000fe4000f8e18ff */
[----:B------:R-:W-:Y:S02]  /*4770*/  SHF.L.U32 R3, R107, 0x1f, RZ ;  /* 0x0000001f6b037819 */ /* 0x000fe400000006ff */
[----:B------:R-:W-:Y:S02]  /*4780*/  LEA R16, R111, UR43, 0x4 ;  /* 0x0000002b6f107c11 */ /* 0x000fe4000f8e20ff */
[----:B--2---:R-:W2:Y:S02]  /*4790*/  SYNCS.PHASECHK.TRANS64.TRYWAIT P0, [R0+URZ+0x60], R3 ;  /* 0x00006003000075a7 */ /* 0x004ea400080011ff */
[----:B-12---:R-:W-:Y:S05]  /*47a0*/  @!P0 BRA `(.L_x_77) ;  /* 0x00000020004c8947 */ /* 0x006fea0003800000 */
.L_x_126:
[----:B------:R-:W4:Y:S01]  /*47b0*/  LDC.64 R12, c[0x0][0xb10] ;  /* 0x0002c400ff0c7b82 */ /* 0x000f220000000a00 */
[----:B------:R-:W3:Y:S01]  /*47c0*/  LDS.128 R16, [R16+0xf0] ;  /* 0x0000f00010107984 */ /* 0x000ee20000000c00 */
[----:B-1----:R-:W-:Y:S01]  /*47d0*/  ISETP.NE.AND P1, PT, R41, 0x1, PT ;  /* 0x000000012900780c */ /* 0x002fe20003f25270 */
[----:B--2---:R-:W-:Y:S01]  /*47e0*/  VIADD R0, R0, 0x70 ;  /* 0x0000007000007836 */ /* 0x004fe20000000000 */
[----:B------:R-:W-:Y:S04]  /*47f0*/  ISETP.GE.AND P0, PT, R40, 0x1, PT ;  /* 0x000000012800780c */ /* 0x000fe80003f06270 */
[----:B------:R-:W1:Y:S01]  /*4800*/  LDC.64 R10, c[0x0][0xb18] ;  /* 0x0002c600ff0a7b82 */ /* 0x000e620000000a00 */
[----:B------:R-:W-:Y:S01]  /*4810*/  PRMT R0, RZ, 0x654, R0 ;  /* 0x00000654ff007816 */ /* 0x000fe20000000000 */
[----:B------:R-:W-:Y:S01]  /*4820*/  @!PT LDS RZ, [RZ] ;  /* 0x00000000fffff984 */ /* 0x000fe20000000800 */
[----:B------:R-:W-:Y:S01]  /*4830*/  @!PT LDS RZ, [RZ] ;  /* 0x00000000fffff984 */ /* 0x000fe20000000800 */
[----:B------:R-:W-:Y:S01]  /*4840*/  @!PT LDS RZ, [RZ] ;  /* 0x00000000fffff984 */ /* 0x000fe20000000800 */
[----:B------:R-:W-:Y:S01]  /*4850*/  @!PT LDS RZ, [RZ] ;  /* 0x00000000fffff984 */ /* 0x000fe20000000800 */
[----:B------:R2:W-:Y:S06]  /*4860*/  MEMBAR.ALL.CTA ;  /* 0x0000000000007992 */ /* 0x0005ec0000008000 */
[----:B--2---:R-:W2:Y:S01]  /*4870*/  FENCE.VIEW.ASYNC.S ;  /* 0x00000000000073c6 */ /* 0x004ea20000000000 */
[----:B------:R-:W1:Y:S08]  /*4880*/  @!P1 LDC R14, c[0x0][0xb20] ;  /* 0x0002c800ff0e9b82 */ /* 0x000e700000000800 */
[----:B------:R-:W1:Y:S01]  /*4890*/  @!P1 LDC R9, c[0x0][0xb0c] ;  /* 0x0002c300ff099b82 */ /* 0x000e620000000800 */
[----:B--2---:R2:W-:Y:S01]  /*48a0*/  SYNCS.ARRIVE.TRANS64.RED.A1T0 RZ, [R0+URZ], RZ ;  /* 0x000000ff00ff79a7 */ /* 0x0045e200081004ff */
[----:B---3--:R-:W-:Y:S04]  /*48b0*/  LOP3.LUT P4, RZ, R18, 0x1, RZ, 0xc0, !PT ;  /* 0x0000000112ff7812 */ /* 0x008fe8000788c0ff */
[----:B------:R-:W-:Y:S09]  /*48c0*/  P2R R110, PR, RZ, 0x10 ;  /* 0x00000010ff6e7803 */ /* 0x000ff20000000000 */
[----:B------:R-:W-:Y:S02]  /*48d0*/  @P4 MOV R45, R16 ;  /* 0x00000010002d4202 */ /* 0x000fe40000000f00 */
[----:B------:R-:W-:Y:S01]  /*48e0*/  @P4 LOP3.LUT R43, R17, 0xffff, RZ, 0xc0, !PT ;  /* 0x0000ffff112b4812 */ /* 0x000fe200078ec0ff */
[----:B--2-4-:R-:W-:Y:S06]  /*48f0*/  @!P0 BRA `(.L_x_78) ;  /* 0x0000000000a48947 */ /* 0x014fec0003800000 */
[----:B------:R-:W-:Y:S01]  /*4900*/  IMAD.HI.U32 R21, R100, R39, RZ ;  /* 0x0000002764157227 */ /* 0x000fe200078e00ff */
[----:B------:R-:W-:Y:S02]  /*4910*/  ISETP.NE.AND P0, PT, R38, 0x1, PT ;  /* 0x000000012600780c */ /* 0x000fe40003f05270 */
[----:B------:R-:W-:Y:S01]  /*4920*/  ISETP.NE.AND P2, PT, R40, 0x1, PT ;  /* 0x000000012800780c */ /* 0x000fe20003f45270 */
[----:B------:R-:W-:Y:S01]  /*4930*/  IMAD.HI.U32 R20, R99, R88, RZ ;  /* 0x0000005863147227 */ /* 0x000fe200078e00ff */
[----:B------:R-:W-:Y:S02]  /*4940*/  SHF.R.U32.HI R21, RZ, R98, R21 ;  /* 0x00000062ff157219 */ /* 0x000fe40000011615 */
[----:B------:R-:W-:Y:S01]  /*4950*/  ISETP.NE.AND P3, PT, R42, 0x1, PT ;  /* 0x000000012a00780c */ /* 0x000fe20003f65270 */
[----:B------:R-:W-:Y:S01]  /*4960*/  IMAD.HI.U32 R24, R45, R88, RZ ;  /* 0x000000582d187227 */ /* 0x000fe200078e00ff */
[----:B------:R-:W-:Y:S02]  /*4970*/  SHF.R.U32.HI R20, RZ, R89, R20 ;  /* 0x00000059ff147219 */ /* 0x000fe40000011614 */
[----:B------:R-:W-:Y:S01]  /*4980*/  SEL R3, R100, R21, !P0 ;  /* 0x0000001564037207 */ /* 0x000fe20004000000 */
[----:B------:R-:W-:Y:S01]  /*4990*/  IMAD.HI.U32 R21, R43, R39, RZ ;  /* 0x000000272b157227 */ /* 0x000fe200078e00ff */
[----:B------:R-:W-:Y:S02]  /*49a0*/  SEL R7, R99, R20, !P3 ;  /* 0x0000001463077207 */ /* 0x000fe40005800000 */
[----:B------:R-:W-:Y:S01]  /*49b0*/  SHF.R.U32.HI R24, RZ, R89, R24 ;  /* 0x00000059ff187219 */ /* 0x000fe20000011618 */
[-C--:B------:R-:W-:Y:S04]  /*49c0*/  IMAD.HI.U32 R20, R3, R36.reuse, RZ ;  /* 0x0000002403147227 */ /* 0x080fe800078e00ff */
[----:B------:R-:W-:Y:S01]  /*49d0*/  IMAD.HI.U32 R22, R7, R36, RZ ;  /* 0x0000002407167227 */ /* 0x000fe200078e00ff */
[-C--:B------:R-:W-:Y:S02]  /*49e0*/  @P2 SHF.R.U32.HI R3, RZ, R37.reuse, R20 ;  /* 0x00000025ff032219 */ /* 0x080fe40000011614 */
[----:B------:R-:W-:Y:S02]  /*49f0*/  SHF.R.U32.HI R20, RZ, R98, R21 ;  /* 0x00000062ff147219 */ /* 0x000fe40000011615 */
[----:B------:R-:W-:Y:S01]  /*4a00*/  @P2 SHF.R.U32.HI R7, RZ, R37, R22 ;  /* 0x00000025ff072219 */ /* 0x000fe20000011616 */
[C---:B------:R-:W-:Y:S01]  /*4a10*/  IMAD R2, R40.reuse, R3, RZ ;  /* 0x0000000328027224 */ /* 0x040fe200078e02ff */
[----:B------:R-:W-:Y:S02]  /*4a20*/  SEL R5, R43, R20, !P0 ;  /* 0x000000142b057207 */ /* 0x000fe40004000000 */
[----:B------:R-:W-:Y:S01]  /*4a30*/  SEL R3, R45, R24, !P3 ;  /* 0x000000182d037207 */ /* 0x000fe20005800000 */
[----:B------:R-:W-:Y:S01]  /*4a40*/  IMAD R4, R40, R7, RZ ;  /* 0x0000000728047224 */ /* 0x000fe200078e02ff */
[C---:B------:R-:W-:Y:S01]  /*4a50*/  ISETP.GE.AND P0, PT, R5.reuse, R2, PT ;  /* 0x000000020500720c */ /* 0x040fe20003f06270 */
[----:B------:R-:W-:Y:S03]  /*4a60*/  IMAD.HI.U32 R6, R5, R36, RZ ;  /* 0x0000002405067227 */ /* 0x000fe600078e00ff */
[----:B------:R-:W-:Y:S01]  /*4a70*/  ISETP.GE.OR P0, PT, R3, R4, P0 ;  /* 0x000000040300720c */ /* 0x000fe20000706670 */
[----:B------:R-:W-:Y:S01]  /*4a80*/  IMAD.MOV R4, RZ, RZ, -R3 ;  /* 0x000000ffff047224 */ /* 0x000fe200078e0a03 */
[-C--:B------:R-:W-:Y:S03]  /*4a90*/  SHF.R.U32.HI R6, RZ, R37.reuse, R6 ;  /* 0x00000025ff067219 */ /* 0x080fe60000011606 */
[----:B------:R-:W-:Y:S01]  /*4aa0*/  IMAD R45, R42, R4, R45 ;  /* 0x000000042a2d7224 */ /* 0x000fe200078e022d */
[----:B------:R-:W-:Y:S05]  /*4ab0*/  SEL R15, R5, R6, !P2 ;  /* 0x00000006050f7207 */ /* 0x000fea0005000000 */
[----:B------:R-:W-:Y:S02]  /*4ac0*/  IMAD.MOV R6, RZ, RZ, -R15 ;  /* 0x000000ffff067224 */ /* 0x000fe400078e0a0f */
[C---:B------:R-:W-:Y:S04]  /*4ad0*/  @!P0 IMAD.HI.U32 R2, R3.reuse, R36, RZ ;  /* 0x0000002403028227 */ /* 0x040fe800078e00ff */
[----:B------:R-:W-:Y:S01]  /*4ae0*/  IMAD R6, R40, R6, R5 ;  /* 0x0000000628067224 */ /* 0x000fe200078e0205 */
[----:B------:R-:W-:Y:S04]  /*4af0*/  @!P0 SHF.R.U32.HI R2, RZ, R37, R2 ;  /* 0x00000025ff028219 */ /* 0x000fe80000011602 */
[----:B------:R-:W-:Y:S02]  /*4b00*/  @!P0 SEL R0, R3, R2, !P2 ;  /* 0x0000000203008207 */ /* 0x000fe40005000000 */
[----:B------:R-:W-:Y:S02]  /*4b10*/  IADD3 R2, PT, PT, -R5, RZ, RZ ;  /* 0x000000ff05027210 */ /* 0x000fe40007ffe1ff */
[----:B------:R-:W-:Y:S01]  /*4b20*/  @!P0 IADD3 R8, PT, PT, R15, -R0, RZ ;  /* 0x800000000f088210 */ /* 0x000fe20007ffe0ff */
[----:B------:R-:W-:Y:S02]  /*4b30*/  @!P0 IMAD R0, R7, R6, R0 ;  /* 0x0000000607008224 */ /* 0x000fe400078e0200 */
[----:B------:R-:W-:Y:S02]  /*4b40*/  IMAD R43, R38, R2, R43 ;  /* 0x00000002262b7224 */ /* 0x000fe400078e022b */
[----:B------:R-:W-:Y:S02]  /*4b50*/  @!P0 IMAD R5, R8, R40, R3 ;  /* 0x0000002808058224 */ /* 0x000fe400078e0203 */
[----:B------:R-:W-:Y:S04]  /*4b60*/  @!P0 IMAD.MOV.U32 R3, RZ, RZ, R0 ;  /* 0x000000ffff038224 */ /* 0x000fe800078e0000 */
[----:B------:R-:W-:Y:S02]  /*4b70*/  IMAD R45, R3, R42, R45 ;  /* 0x0000002a032d7224 */ /* 0x000fe400078e022d */
[----:B------:R-:W-:Y:S07]  /*4b80*/  IMAD R43, R5, R38, R43 ;  /* 0x00000026052b7224 */ /* 0x000fee00078e022b */
.L_x_78:
[----:B------:R-:W-:Y:S01]  /*4b90*/  @!P1 IMAD.HI.U32 R0, R45, R12, RZ ;  /* 0x0000000c2d009227 */ /* 0x000fe200078e00ff */
[----:B-1----:R-:W-:Y:S01]  /*4ba0*/  @!P1 ISETP.NE.AND P0, PT, R10, 0x1, PT ;  /* 0x000000010a00980c */ /* 0x002fe20003f05270 */
[----:B------:R-:W-:Y:S01]  /*4bb0*/  ULOP3.LUT UP0, URZ, UR42, 0x1b0, URZ, 0xc0, !UPT ;  /* 0x000001b02aff7892 */ /* 0x000fe2000f80c0ff */
[----:B------:R-:W-:Y:S01]  /*4bc0*/  @!P1 ISETP.NE.AND P2, PT, R9, 0x1, PT ;  /* 0x000000010900980c */ /* 0x000fe20003f45270 */
[----:B------:R-:W-:Y:S01]  /*4bd0*/  @!P1 IMAD.HI.U32 R3, R43, R11, RZ ;  /* 0x0000000b2b039227 */ /* 0x000fe200078e00ff */
[----:B------:R-:W-:Y:S02]  /*4be0*/  @!P1 SHF.R.U32.HI R0, RZ, R13, R0 ;  /* 0x0000000dff009219 */ /* 0x000fe40000011600 */
[----:B------:R-:W-:Y:S01]  /*4bf0*/  @P4 SHF.R.U32.HI R105, RZ, 0x10, R17 ;  /* 0x00000010ff694819 */ /* 0x000fe20000011611 */
[----:B------:R-:W-:Y:S01]  /*4c00*/  VIADD R111, R111, 0x1 ;  /* 0x000000016f6f7836 */ /* 0x000fe20000000000 */
[----:B------:R-:W-:Y:S02]  /*4c10*/  @!P1 SHF.R.U32.HI R2, RZ, R14, R3 ;  /* 0x0000000eff029219 */ /* 0x000fe40000011603 */
[----:B------:R-:W-:Y:S02]  /*4c20*/  @!P1 SEL R3, R45, R0, !P2 ;  /* 0x000000002d039207 */ /* 0x000fe40005000000 */
[----:B------:R-:W-:Y:S05]  /*4c30*/  @!P1 SEL R2, R43, R2, !P0 ;  /* 0x000000022b029207 */ /* 0x000fea0004000000 */
[----:B------:R-:W-:Y:S02]  /*4c40*/  @!P1 IMAD.IADD R0, R2, 0x1, -R3 ;  /* 0x0000000102009824 */ /* 0x000fe400078e0a03 */
[----:B------:R-:W-:Y:S02]  /*4c50*/  @!P1 IMAD.IADD R2, R3, 0x1, -R2 ;  /* 0x0000000103029824 */ /* 0x000fe400078e0a02 */
[----:B------:R-:W-:Y:S02]  /*4c60*/  @!P1 IMAD R45, R0, R9, R45 ;  /* 0x00000009002d9224 */ /* 0x000fe400078e022d */
[----:B------:R-:W-:Y:S01]  /*4c70*/  @!P1 IMAD R43, R2, R10, R43 ;  /* 0x0000000a022b9224 */ /* 0x000fe200078e022b */
[----:B------:R-:W-:Y:S06]  /*4c80*/  BRA.U !UP0, `(.L_x_79) ;  /* 0x0000000108407547 */ /* 0x000fec000b800000 */
[----:B------:R-:W1:Y:S01]  /*4c90*/  LDCU.64 UR8, c[0x4][0x80] ;  /* 0x01001000ff0877ac */ /* 0x000e620008000a00 */
[----:B------:R-:W-:Y:S01]  /*4ca0*/  MOV R3, 0x0 ;  /* 0x0000000000037802 */ /* 0x000fe20000000f00 */
[----:B------:R-:W-:Y:S02]  /*4cb0*/  HFMA2 R12, -RZ, RZ, 0, 5.9604644775390625e-08 ;  /* 0x00000001ff0c7431 */ /* 0x000fe400000001ff */
[----:B------:R-:W-:Y:S02]  /*4cc0*/  IMAD.MOV.U32 R8, RZ, RZ, 0x70 ;  /* 0x00000070ff087424 */ /* 0x000fe400078e00ff */
[----:B------:R-:W-:Y:S01]  /*4cd0*/  IMAD.MOV.U32 R13, RZ, RZ, RZ ;  /* 0x000000ffff0d7224 */ /* 0x000fe200078e00ff */
[----:B------:R-:W2:Y:S01]  /*4ce0*/  LDCU.64 UR6, c[0x4][0x88] ;  /* 0x01001100ff0677ac */ /* 0x000ea20008000a00 */
[----:B------:R-:W3:Y:S01]  /*4cf0*/  LDC.64 R2, c[0x4][R3] ;  /* 0x0100000003027b82 */ /* 0x000ee20000000a00 */
[----:B------:R-:W4:Y:S01]  /*4d00*/  LDCU.64 UR4, c[0x4][0x8] ;  /* 0x01000100ff0477ac */ /* 0x000f220008000a00 */
[----:B-1----:R-:W-:Y:S01]  /*4d10*/  MOV R5, UR9 ;  /* 0x0000000900057c02 */ /* 0x002fe20008000f00 */
[----:B------:R-:W-:Y:S01]  /*4d20*/  IMAD.U32 R4, RZ, RZ, UR8 ;  /* 0x00000008ff047e24 */ /* 0x000fe2000f8e00ff */
[----:B--2---:R-:W-:Y:S01]  /*4d30*/  MOV R7, UR7 ;  /* 0x0000000700077c02 */ /* 0x004fe20008000f00 */
[----:B------:R-:W-:Y:S01]  /*4d40*/  IMAD.U32 R6, RZ, RZ, UR6 ;  /* 0x00000006ff067e24 */ /* 0x000fe2000f8e00ff */
[----:B----4-:R-:W-:Y:S01]  /*4d50*/  MOV R11, UR5 ;  /* 0x00000005000b7c02 */ /* 0x010fe20008000f00 */
[----:B------:R-:W-:Y:S02]  /*4d60*/  IMAD.U32 R10, RZ, RZ, UR4 ;  /* 0x00000004ff0a7e24 */ /* 0x000fe4000f8e00ff */
[----:B------:R-:W-:Y:S07]  /*4d70*/  LEPC R20, `(.L_x_79) ;  /* 0x000000001014794e */ /* 0x000fee0000000000 */
[----:B---3-5:R-:W-:Y:S05]  /*4d80*/  CALL.ABS.NOINC R2 ;  /* 0x0000000002007343 */ /* 0x028fea0003c00000 */
.L_x_79:
[----:B------:R-:W-:Y:S01]  /*4d90*/  LOP3.LUT P0, RZ, R109, 0x1b0, RZ, 0xc0, !PT ;  /* 0x000001b06dff7812 */ /* 0x000fe2000780c0ff */
[----:B------:R-:W-:Y:S11]  /*4da0*/  BSSY.RECONVERGENT B6, `(.L_x_80) ;  /* 0x0000013000067945 */ /* 0x000ff60003800200 */
[----:B------:R-:W-:Y:S01]  /*4db0*/  @!UPT UIADD3 URZ, UPT, UPT, URZ, URZ, URZ ;  /* 0x000000fffffff290 */ /* 0x000fe2000fffe0ff */
[----:B------:R-:W-:Y:S05]  /*4dc0*/  @!P0 BRA `(.L_x_81) ;  /* 0x0000000000408947 */ /* 0x000fea0003800000 */
        /* <DEDUP_REMOVED lines=16> */
.L_x_81:
[----:B------:R-:W-:Y:S05]  /*4ed0*/  BSYNC.RECONVERGENT B6 ;  /* 0x0000000000067941 */ /* 0x000fea0003800200 */
.L_x_80:
[----:B------:R-:W-:Y:S01]  /*4ee0*/  ISETP.NE.U32.AND P3, PT, R86, RZ, PT ;  /* 0x000000ff5600720c */ /* 0x000fe20003f65070 */
[----:B------:R-:W-:Y:S01]  /*4ef0*/  UISETP.NE.AND UP1, UPT, UR44, URZ, UPT ;  /* 0x000000ff2c00728c */ /* 0x000fe2000bf25270 */
[----:B------:R-:W-:Y:S02]  /*4f00*/  ISETP.NE.U32.AND P4, PT, R82, RZ, PT ;  /* 0x000000ff5200720c */ /* 0x000fe40003f85070 */
[----:B------:R-:W-:Y:S02]  /*4f10*/  ISETP.NE.AND.EX P3, PT, R87, RZ, PT, P3 ;  /* 0x000000ff5700720c */ /* 0x000fe40003f65330 */
[----:B------:R-:W-:Y:S02]  /*4f20*/  PLOP3.LUT P1, PT, PT, PT, PT, 0x8, 0x80 ;  /* 0x000000000080781c */ /* 0x000fe40003f2e170 */
[----:B------:R-:W-:Y:S02]  /*4f30*/  PLOP3.LUT P0, PT, PT, PT, UP1, 0x80, 0x8 ;  /* 0x000000000008781c */ /* 0x000fe40003f0f018 */
[----:B------:R-:W-:Y:S02]  /*4f40*/  ISETP.NE.AND.EX P4, PT, R83, RZ, PT, P4 ;  /* 0x000000ff5300720c */ /* 0x000fe40003f85340 */
[----:B------:R-:W1:Y:S09]  /*4f50*/  @UP1 LDCU.64 UR4, c[0x0][0x888] ;  /* 0x00011100ff0417ac */ /* 0x000e720008000a00 */
[----:B------:R-:W-:Y:S01]  /*4f60*/  @P0 PLOP3.LUT P1, PT, P3, PT, PT, 0x80, 0x8 ;  /* 0x000000000008081c */ /* 0x000fe20001f2f070 */
[----:B-1----:R-:W-:Y:S04]  /*4f70*/  @UP1 UISETP.NE.U32.AND UP0, UPT, UR4, URZ, UPT ;  /* 0x000000ff0400128c */ /* 0x002fe8000bf05070 */
[----:B------:R-:W-:Y:S04]  /*4f80*/  @UP1 UISETP.NE.AND.EX UP0, UPT, UR5, URZ, UPT, UP0 ;  /* 0x000000ff0500128c */ /* 0x000fe8000bf05300 */
[----:B------:R-:W-:Y:S01]  /*4f90*/  @UP1 USEL UR4, URZ, 0xffffffff, UP0 ;  /* 0xffffffffff041887 */ /* 0x000fe20008000000 */
[----:B------:R-:W-:Y:S11]  /*4fa0*/  @!P3 BRA `(.L_x_82) ;  /* 0x00000000002cb947 */ /* 0x000ff60003800000 */
[----:B------:R-:W-:Y:S01]  /*4fb0*/  ISETP.NE.U32.AND P2, PT, R84, RZ, PT ;  /* 0x000000ff5400720c */ /* 0x000fe20003f45070 */
[----:B------:R-:W-:Y:S03]  /*4fc0*/  IMAD.MOV.U32 R96, RZ, RZ, 0x1 ;  /* 0x00000001ff607424 */ /* 0x000fe600078e00ff */
[----:B------:R-:W-:Y:S11]  /*4fd0*/  ISETP.NE.AND.EX P2, PT, R85, RZ, PT, P2 ;  /* 0x000000ff5500720c */ /* 0x000ff60003f45320 */
[----:B------:R-:W-:Y:S02]  /*4fe0*/  @!UPT UIADD3 URZ, UPT, UPT, URZ, URZ, URZ ;  /* 0x000000fffffff290 */ /* 0x000fe4000fffe0ff */
[----:B------:R-:W1:Y:S01]  /*4ff0*/  @P2 LDC.64 R2, c[0x0][0x888] ;  /* 0x00022200ff022b82 */ /* 0x000e620000000a00 */
[----:B------:R-:W-:Y:S04]  /*5000*/  @P2 IMAD R0, R86, UR36, RZ ;  /* 0x0000002456002c24 */ /* 0x000fe8000f8e02ff */
[----:B-1----:R-:W-:Y:S04]  /*5010*/  @P2 IMAD.WIDE R2, R0, 0x4, R2 ;  /* 0x0000000400022825 */ /* 0x002fe800078e0202 */
[----:B------:R-:W-:Y:S01]  /*5020*/  HFMA2 R0, -RZ, RZ, 0, 5.9604644775390625e-08 ;  /* 0x00000001ff007431 */ /* 0x000fe200000001ff */
[----:B-----5:R1:W5:Y:S04]  /*5030*/  @P2 LDG.E R49, desc[UR40][R2.64] ;  /* 0x0000002802312981 */ /* 0x020368000c1e1900 */
[----:B------:R-:W-:Y:S01]  /*5040*/  @!P2 PRMT R96, R0, 0x7610, R96 ;  /* 0x000076100060a816 */ /* 0x000fe20000000060 */
[----:B-1----:R-:W2:Y:S06]  /*5050*/  @!P2 LDC R49, c[0x0][0x880] ;  /* 0x00022000ff31ab82 */ /* 0x002eac0000000800 */
.L_x_82:
[----:B------:R-:W-:Y:S05]  /*5060*/  @!P4 BRA `(.L_x_83) ;  /* 0x000000000020c947 */ /* 0x000fea0003800000 */
[----:B------:R-:W-:Y:S04]  /*5070*/  ISETP.NE.U32.AND P2, PT, R80, RZ, PT ;  /* 0x000000ff5000720c */ /* 0x000fe80003f45070 */
[----:B------:R-:W-:Y:S11]  /*5080*/  ISETP.NE.AND.EX P2, PT, R81, RZ, PT, P2 ;  /* 0x000000ff5100720c */ /* 0x000ff60003f45320 */
[----:B------:R-:W-:Y:S02]  /*5090*/  @!UPT UIADD3 URZ, UPT, UPT, URZ, URZ, URZ ;  /* 0x000000fffffff290 */ /* 0x000fe4000fffe0ff */
[----:B------:R-:W1:Y:S01]  /*50a0*/  @P2 LDC.64 R2, c[0x0][0x8a8] ;  /* 0x00022a00ff022b82 */ /* 0x000e620000000a00 */
[----:B------:R-:W-:Y:S04]  /*50b0*/  @P2 IMAD R0, R82, UR36, RZ ;  /* 0x0000002452002c24 */ /* 0x000fe8000f8e02ff */
[----:B-1----:R-:W-:Y:S05]  /*50c0*/  @P2 IMAD.WIDE R2, R0, 0x4, R2 ;  /* 0x0000000400022825 */ /* 0x002fea00078e0202 */
[----:B-----5:R1:W5:Y:S02]  /*50d0*/  @P2 LDG.E R47, desc[UR40][R2.64] ;  /* 0x00000028022f2981 */ /* 0x020364000c1e1900 */
[----:B-1----:R-:W3:Y:S02]  /*50e0*/  @!P2 LDC R47, c[0x0][0x8a0] ;  /* 0x00022800ff2fab82 */ /* 0x002ee40000000800 */
.L_x_83:
[----:B--2--5:R-:W-:Y:S01]  /*50f0*/  @P0 FSETP.NEU.AND P4, PT, R49, RZ, PT ;  /* 0x000000ff3100020b */ /* 0x024fe20003f8d000 */
[----:B------:R-:W-:Y:S01]  /*5100*/  IMAD.U32 R0, RZ, RZ, UR4 ;  /* 0x00000004ff007e24 */ /* 0x000fe2000f8e00ff */
[----:B------:R-:W-:Y:S01]  /*5110*/  @P0 LOP3.LUT P2, RZ, R96, 0xff, RZ, 0xc0, !PT ;  /* 0x000000ff60ff0812 */ /* 0x000fe2000784c0ff */
[----:B------:R-:W-:Y:S01]  /*5120*/  BSSY B1, `(.L_x_84) ;  /* 0x0000039000017945 */ /* 0x000fe20003800000 */
[----:B------:R-:W-:Y:S02]  /*5130*/  @P0 SEL R9, RZ, 0xffffffff, P4 ;  /* 0xffffffffff090807 */ /* 0x000fe40002000000 */
[----:B------:R-:W-:Y:S02]  /*5140*/  CS2R R54, SRZ ;  /* 0x0000000000367805 */ /* 0x000fe4000001ff00 */
[----:B------:R-:W-:Y:S02]  /*5150*/  LEA R92, R44, UR43, 0x3 ;  /* 0x0000002b2c5c7c11 */ /* 0x000fe4000f8e18ff */
[----:B------:R-:W-:Y:S02]  /*5160*/  CS2R R52, SRZ ;  /* 0x0000000000347805 */ /* 0x000fe4000001ff00 */
[----:B------:R-:W-:Y:S02]  /*5170*/  @P1 SEL R9, R0, R9, !P2 ;  /* 0x0000000900091207 */ /* 0x000fe40005000000 */
[----:B------:R-:W-:Y:S02]  /*5180*/  CS2R R58, SRZ ;  /* 0x00000000003a7805 */ /* 0x000fe4000001ff00 */
[----:B------:R-:W-:Y:S02]  /*5190*/  SHF.L.U32 R7, R108, 0x1f, RZ ;  /* 0x0000001f6c077819 */ /* 0x000fe400000006ff */
[----:B------:R-:W-:Y:S02]  /*51a0*/  CS2R R56, SRZ ;  /* 0x0000000000387805 */ /* 0x000fe4000001ff00 */
[----:B------:R-:W-:Y:S02]  /*51b0*/  @P0 LOP3.LUT R9, R9, 0x1, RZ, 0xc0, !PT ;  /* 0x0000000109090812 */ /* 0x000fe400078ec0ff */
[C---:B------:R-:W-:Y:S02]  /*51c0*/  LEA.HI R5, R44.reuse, R44, RZ, 0x1 ;  /* 0x0000002c2c057211 */ /* 0x040fe400078f08ff */
[----:B------:R-:W-:Y:S02]  /*51d0*/  ISETP.NE.U32.OR P1, PT, R9, 0x1, !P0 ;  /* 0x000000010900780c */ /* 0x000fe40004725470 */
[----:B------:R-:W-:Y:S01]  /*51e0*/  PLOP3.LUT P5, PT, PT, PT, PT, 0x8, 0x80 ;  /* 0x000000000080781c */ /* 0x000fe20003fae170 */
[C---:B------:R-:W-:Y:S01]  /*51f0*/  IMAD.SHL.U32 R3, R5.reuse, 0x20, RZ ;  /* 0x0000002005037824 */ /* 0x040fe200078e00ff */
[----:B------:R-:W-:Y:S04]  /*5200*/  LOP3.LUT R5, R5, 0xffe, RZ, 0xc0, !PT ;  /* 0x00000ffe05057812 */ /* 0x000fe800078ec0ff */
[----:B------:R-:W-:Y:S01]  /*5210*/  LOP3.LUT R3, R3, 0xffffffc0, RZ, 0xc0, !PT ;  /* 0xffffffc003037812 */ /* 0x000fe200078ec0ff */
[----:B------:R-:W-:Y:S04]  /*5220*/  IMAD.IADD R32, R44, 0x1, -R5 ;  /* 0x000000012c207824 */ /* 0x000fe800078e0a05 */
[----:B------:R-:W-:Y:S01]  /*5230*/  @P1 SHF.L.U32 R2, R106, 0x1f, RZ ;  /* 0x0000001f6a021819 */ /* 0x000fe200000006ff */
[----:B------:R-:W-:Y:S03]  /*5240*/  IMAD.IADD R3, R46, 0x1, R3 ;  /* 0x000000012e037824 */ /* 0x000fe600078e0203 */
[----:B------:R-:W1:Y:S01]  /*5250*/  @P1 SYNCS.PHASECHK.TRANS64.TRYWAIT P0, [UR43+0x40], R2 ;  /* 0x00004002ff0015a7 */ /* 0x000e62000800112b */
[----:B------:R-:W-:Y:S01]  /*5260*/  IMAD R32, R32, 0x100000, R3 ;  /* 0x0010000020207824 */ /* 0x000fe200078e0203 */
[----:B------:R2:W4:Y:S01]  /*5270*/  SYNCS.PHASECHK.TRANS64.TRYWAIT P4, [R92+URZ+0x80], R7 ;  /* 0x000080075c0075a7 */ /* 0x00052200080811ff */
[----:B-1----:R-:W-:Y:S01]  /*5280*/  @P1 PLOP3.LUT P5, PT, P0, PT, PT, 0x8, 0x80 ;  /* 0x000000000080181c */ /* 0x002fe200007ae170 */
[----:B------:R-:W-:Y:S01]  /*5290*/  @!UPT UIADD3 URZ, UPT, UPT, URZ, URZ, URZ ;  /* 0x000000fffffff290 */ /* 0x000fe2000fffe0ff */
[----:B--2---:R-:W-:Y:S11]  /*52a0*/  @!P1 BRA `(.L_x_85) ;  /* 0x0000000000809947 */ /* 0x004ff60003800000 */
[----:B------:R-:W-:Y:S01]  /*52b0*/  ISETP.NE.U32.AND P0, PT, RZ, UR38, PT ;  /* 0x00000026ff007c0c */ /* 0x000fe2000bf05070 */
[----:B------:R-:W-:Y:S01]  /*52c0*/  BSSY B0, `(.L_x_86) ;  /* 0x0000012000007945 */ /* 0x000fe20003800000 */
[----:B------:R-:W-:Y:S02]  /*52d0*/  FSETP.NEU.AND P2, PT, R49, RZ, PT ;  /* 0x000000ff3100720b */ /* 0x000fe40003f4d000 */
[----:B------:R-:W-:Y:S02]  /*52e0*/  CS2R R58, SRZ ;  /* 0x00000000003a7805 */ /* 0x000fe4000001ff00 */
[----:B------:R-:W-:Y:S02]  /*52f0*/  ISETP.NE.AND.EX P0, PT, RZ, UR39, PT, P0 ;  /* 0x00000027ff007c0c */ /* 0x000fe4000bf05300 */
[----:B------:R-:W-:Y:S02]  /*5300*/  CS2R R56, SRZ ;  /* 0x0000000000387805 */ /* 0x000fe4000001ff00 */
[----:B------:R-:W-:Y:S02]  /*5310*/  LOP3.LUT P1, RZ, R96, 0xff, RZ, 0xc0, !PT ;  /* 0x000000ff60ff7812 */ /* 0x000fe4000782c0ff */
[----:B------:R-:W-:Y:S02]  /*5320*/  CS2R R54, SRZ ;  /* 0x0000000000367805 */ /* 0x000fe4000001ff00 */
[----:B------:R-:W-:Y:S02]  /*5330*/  SEL R0, RZ, 0xffffffff, P2 ;  /* 0xffffffffff007807 */ /* 0x000fe40001000000 */
[----:B------:R-:W-:Y:S02]  /*5340*/  CS2R R52, SRZ ;  /* 0x0000000000347805 */ /* 0x000fe4000001ff00 */
[----:B------:R-:W-:Y:S04]  /*5350*/  SEL R3, RZ, 0xffffffff, P0 ;  /* 0xffffffffff037807 */ /* 0x000fe80000000000 */
[----:B------:R-:W-:Y:S04]  /*5360*/  @P3 SEL R0, R3, R0, !P1 ;  /* 0x0000000003003207 */ /* 0x000fe80004800000 */
[----:B------:R-:W-:Y:S04]  /*5370*/  LOP3.LUT R0, R0, 0x1, RZ, 0xc0, !PT ;  /* 0x0000000100007812 */ /* 0x000fe800078ec0ff */
[----:B------:R-:W-:Y:S01]  /*5380*/  ISETP.NE.U32.AND P0, PT, R0, 0x1, PT ;  /* 0x000000010000780c */ /* 0x000fe20003f05070 */
[----:B------:R-:W-:Y:S01]  /*5390*/  @!UPT UIADD3 URZ, UPT, UPT, URZ, URZ, URZ ;  /* 0x000000fffffff290 */ /* 0x000fe2000fffe0ff */
[----:B------:R-:W-:Y:S11]  /*53a0*/  @!P5 BRA `(.L_x_87) ;  /* 0x00000000000cd947 */ /* 0x000ff60003800000 */
[----:B------:R-:W-:Y:S04]  /*53b0*/  SHF.L.U32 R3, R106, 0x1f, RZ ;  /* 0x0000001f6a037819 */ /* 0x000fe800000006ff */
[----:B------:R-:W1:Y:S02]  /*53c0*/  SYNCS.PHASECHK.TRANS64.TRYWAIT P1, [UR43+0x40], R3 ;  /* 0x00004003ff0075a7 */ /* 0x000e64000802112b */
[----:B-1----:R-:W-:Y:S05]  /*53d0*/  @!P1 BRA `(.L_x_88) ;  /* 0x0000001400549947 */ /* 0x002fea0003800000 */
.L_x_87:
[----:B------:R-:W-:Y:S05]  /*53e0*/  BSYNC B0 ;  /* 0x0000000000007941 */ /* 0x000fea0003800000 */
.L_x_86:
[----:B------:R2:W1:Y:S01]  /*53f0*/  @P0 LDS.128 R56, [R103+UR43+0x200] ;  /* 0x0002002b67380984 */ /* 0x0004620008000c00 */
[----:B------:R-:W-:Y:S01]  /*5400*/  UIADD3 UR4, UPT, UPT, UR43, 0x48, URZ ;  /* 0x000000482b047890 */ /* 0x000fe2000fffe0ff */
[----:B------:R-:W-:Y:S02]  /*5410*/  LOP3.LUT R106, R106, 0x1, RZ, 0x3c, !PT ;  /* 0x000000016a6a7812 */ /* 0x000fe400078e3cff */
[----:B------:R2:W1:Y:S01]  /*5420*/  @P0 LDS.128 R52, [R102+0x10] ;  /* 0x0000100066340984 */ /* 0x0004620000000c00 */
[----:B------:R-:W-:Y:S01]  /*5430*/  UPRMT UR4, UR37, 0x654, UR4 ;  /* 0x0000065425047896 */ /* 0x000fe20008000004 */
[----:B------:R-:W-:Y:S01]  /*5440*/  @!PT LDS RZ, [RZ] ;  /* 0x00000000fffff984 */ /* 0x000fe20000000800 */
[----:B------:R-:W-:Y:S01]  /*5450*/  @!PT LDS RZ, [RZ] ;  /* 0x00000000fffff984 */ /* 0x000fe20000000800 */
[----:B------:R-:W-:Y:S01]  /*5460*/  @!PT LDS RZ, [RZ] ;  /* 0x00000000fffff984 */ /* 0x000fe20000000800 */
[----:B------:R-:W-:Y:S01]  /*5470*/  @!PT LDS RZ, [RZ] ;  /* 0x00000000fffff984 */ /* 0x000fe20000000800 */
[----:B------:R5:W-:Y:S06]  /*5480*/  MEMBAR.ALL.CTA ;  /* 0x0000000000007992 */ /* 0x000bec0000008000 */
[----:B-----5:R-:W5:Y:S02]  /*5490*/  FENCE.VIEW.ASYNC.S ;  /* 0x00000000000073c6 */ /* 0x020f640000000000 */
[----:B-----5:R-:W-:Y:S03]  /*54a0*/  SYNCS.ARRIVE.TRANS64.RED.A1T0 RZ, [UR4], RZ ;  /* 0x000000ffffff79a7 */ /* 0x020fe60008100404 */
.L_x_85:
[----:B------:R-:W-:Y:S05]  /*54b0*/  BSYNC B1 ;  /* 0x0000000000017941 */ /* 0x000fea0003800000 */
.L_x_84:
[----:B-1----:R-:W-:Y:S04]  /*54c0*/  SHF.R.U32.HI R3, RZ, 0x15, R32 ;  /* 0x00000015ff037819 */ /* 0x002fe80000011620 */
[----:B------:R-:W-:Y:S01]  /*54d0*/  LOP3.LUT P0, RZ, R3, 0x3, R104, 0x48, !PT ;  /* 0x0000000303ff7812 */ /* 0x000fe20007804868 */
[----:B------:R-:W-:Y:S01]  /*54e0*/  @!UPT UIADD3 URZ, UPT, UPT, URZ, URZ, URZ ;  /* 0x000000fffffff290 */ /* 0x000fe2000fffe0ff */
[----:B----4-:R-:W-:Y:S11]  /*54f0*/  @P4 BRA `(.L_x_89) ;  /* 0x0000000000084947 */ /* 0x010ff60003800000 */
[----:B------:R-:W1:Y:S02]  /*5500*/  SYNCS.PHASECHK.TRANS64.TRYWAIT P1, [R92+URZ+0x80], R7 ;  /* 0x000080075c0075a7 */ /* 0x000e6400080211ff */
[----:B-1----:R-:W-:Y:S05]  /*5510*/  @!P1 BRA `(.L_x_90) ;  /* 0x00000014001c9947 */ /* 0x002fea0003800000 */
.L_x_89:
[----:B------:R-:W-:Y:S05]  /*5520*/  @!P0 BRA `(.L_x_91) ;  /* 0x0000000000408947 */ /* 0x000fea0003800000 */
[----:B------:R-:W4:Y:S01]  /*5530*/  LDCU.64 UR8, c[0x4][0x70] ;  /* 0x01000e00ff0877ac */ /* 0x000f220008000a00 */
[----:B------:R-:W-:Y:S01]  /*5540*/  MOV R3, 0x0 ;  /* 0x0000000000037802 */ /* 0x000fe20000000f00 */
[----:B------:R-:W-:Y:S02]  /*5550*/  HFMA2 R12, -RZ, RZ, 0, 5.9604644775390625e-08 ;  /* 0x00000001ff0c7431 */ /* 0x000fe400000001ff */
[----:B------:R-:W-:Y:S02]  /*5560*/  IMAD.MOV.U32 R8, RZ, RZ, 0x192 ;  /* 0x00000192ff087424 */ /* 0x000fe400078e00ff */
[----:B------:R-:W-:Y:S01]  /*5570*/  IMAD.MOV.U32 R13, RZ, RZ, RZ ;  /* 0x000000ffff0d7224 */ /* 0x000fe200078e00ff */
[----:B------:R-:W1:Y:S01]  /*5580*/  LDCU.64 UR6, c[0x4][0x78] ;  /* 0x01000f00ff0677ac */ /* 0x000e620008000a00 */
[----:B------:R-:W2:Y:S01]  /*5590*/  LDC.64 R2, c[0x4][R3] ;  /* 0x0100000003027b82 */ /* 0x000ea20000000a00 */
[----:B------:R-:W5:Y:S01]  /*55a0*/  LDCU.64 UR4, c[0x4][0x10] ;  /* 0x01000200ff0477ac */ /* 0x000f620008000a00 */
[----:B----4-:R-:W-:Y:S01]  /*55b0*/  MOV R5, UR9 ;  /* 0x0000000900057c02 */ /* 0x010fe20008000f00 */
[----:B------:R-:W-:Y:S01]  /*55c0*/  IMAD.U32 R4, RZ, RZ, UR8 ;  /* 0x00000008ff047e24 */ /* 0x000fe2000f8e00ff */
[----:B-1----:R-:W-:Y:S01]  /*55d0*/  MOV R7, UR7 ;  /* 0x0000000700077c02 */ /* 0x002fe20008000f00 */
[----:B------:R-:W-:Y:S01]  /*55e0*/  IMAD.U32 R6, RZ, RZ, UR6 ;  /* 0x00000006ff067e24 */ /* 0x000fe2000f8e00ff */
[----:B-----5:R-:W-:Y:S01]  /*55f0*/  MOV R11, UR5 ;  /* 0x00000005000b7c02 */ /* 0x020fe20008000f00 */
[----:B------:R-:W-:Y:S02]  /*5600*/  IMAD.U32 R10, RZ, RZ, UR4 ;  /* 0x00000004ff0a7e24 */ /* 0x000fe4000f8e00ff */
[----:B------:R-:W-:Y:S07]  /*5610*/  LEPC R20, `(.L_x_91) ;  /* 0x000000001014794e */ /* 0x000fee0000000000 */
[----:B--23--:R-:W-:Y:S05]  /*5620*/  CALL.ABS.NOINC R2 ;  /* 0x0000000002007343 */ /* 0x00cfea0003c00000 */
.L_x_91:
[----:B------:R-:W-:Y:S01]  /*5630*/  LOP3.LUT P0, RZ, R101, 0x60, RZ, 0xc0, !PT ;  /* 0x0000006065ff7812 */ /* 0x000fe2000780c0ff */
[----:B------:R-:W-:Y:S05]  /*5640*/  WARPSYNC.ALL ;  /* 0x0000000000007948 */ /* 0x000fea0003800000 */
[----:B------:R-:W-:Y:S01]  /*5650*/  R2UR UR4, R32 ;  /* 0x00000000200472ca */ /* 0x000fe200000e0000 */
[----:B------:R-:W-:Y:S01]  /*5660*/  BSSY.RECONVERGENT B0, `(.L_x_92) ;  /* 0x00000a0000007945 */ /* 0x000fe20003800200 */
[-C--:B------:R-:W-:Y:S02]  /*5670*/  F2FP.F16.E4M3.UNPACK_B R50, R56.reuse ;  /* 0x00000038ff32723e */ /* 0x080fe400020006ff */
[----:B------:R-:W-:Y:S02]  /*5680*/  F2FP.F16.E4M3.UNPACK_B R63, R56.H1 ;  /* 0x00000038ff3f723e */ /* 0x000fe400030006ff */
[-C--:B------:R-:W-:Y:S01]  /*5690*/  F2FP.F16.E4M3.UNPACK_B R56, R57.reuse ;  /* 0x00000039ff38723e */ /* 0x080fe200020006ff */
[--C-:B------:R-:W-:Y:S01]  /*56a0*/  HADD2.F32 R48, -RZ, R50.reuse.H0_H0 ;  /* 0x20000032ff307230 */ /* 0x100fe20000004100 */
[----:B------:R-:W-:Y:S01]  /*56b0*/  F2FP.F16.E4M3.UNPACK_B R57, R57.H1 ;  /* 0x00000039ff39723e */ /* 0x000fe200030006ff */
[----:B------:R-:W-:Y:S01]  /*56c0*/  HADD2.F32 R50, -RZ, R50.H1_H1 ;  /* 0x30000032ff327230 */ /* 0x000fe20000004100 */
[-C--:B------:R-:W-:Y:S01]  /*56d0*/  F2FP.F16.E4M3.UNPACK_B R66, R52.reuse ;  /* 0x00000034ff42723e */ /* 0x080fe200020006ff */
[--C-:B------:R-:W-:Y:S01]  /*56e0*/  HADD2.F32 R51, -RZ, R63.reuse.H0_H0 ;  /* 0x2000003fff337230 */ /* 0x100fe20000004100 */
[----:B------:R-:W-:Y:S01]  /*56f0*/  F2FP.F16.E4M3.UNPACK_B R68, R52.H1 ;  /* 0x00000034ff44723e */ /* 0x000fe200030006ff */
[----:B-1----:R-:W-:Y:S01]  /*5700*/  LDTM.16dp32bit_t0_t15.x32 R4, tmem[UR4] ;  /* 0x00000004000479ee */ /* 0x002fe20008a80000 */
[----:B------:R-:W3:Y:S01]  /*5710*/  LDTM.16dp32bit_t16_t31.x32 R4, tmem[UR4+0x20] ;  /* 0x00002004000479ee */ /* 0x000ee20008aa0000 */
[----:B------:R-:W-:Y:S01]  /*5720*/  NOP ;  /* 0x0000000000007918 */ /* 0x000fe20000000000 */
[----:B------:R-:W-:Y:S01]  /*5730*/  R2UR UR5, R92 ;  /* 0x000000005c0572ca */ /* 0x000fe200000e0000 */
[--C-:B------:R-:W-:Y:S01]  /*5740*/  HADD2.F32 R65, -RZ, R66.reuse.H0_H0 ;  /* 0x20000042ff417230 */ /* 0x100fe20000004100 */
[----:B------:R-:W-:Y:S01]  /*5750*/  F2FP.F16.E4M3.UNPACK_B R61, R58 ;  /* 0x0000003aff3d723e */ /* 0x000fe200020006ff */
[----:B------:R-:W-:Y:S01]  /*5760*/  HADD2.F32 R67, -RZ, R66.H1_H1 ;  /* 0x30000042ff437230 */ /* 0x000fe20000004100 */
[-C--:B------:R-:W-:Y:S01]  /*5770*/  F2FP.F16.E4M3.UNPACK_B R70, R53.reuse ;  /* 0x00000035ff46723e */ /* 0x080fe200020006ff */
[----:B------:R-:W-:Y:S01]  /*5780*/  HADD2.F32 R52, -RZ, R63.H1_H1 ;  /* 0x3000003fff347230 */ /* 0x000fe20000004100 */
[----:B------:R-:W-:Y:S01]  /*5790*/  F2FP.F16.E4M3.UNPACK_B R72, R53.H1 ;  /* 0x00000035ff48723e */ /* 0x000fe200030006ff */
[----:B------:R-:W-:Y:S01]  /*57a0*/  HADD2.F32 R53, -RZ, R56.H0_H0 ;  /* 0x20000038ff357230 */ /* 0x000fe20000004100 */
[-C--:B------:R-:W-:Y:S01]  /*57b0*/  F2FP.F16.E4M3.UNPACK_B R74, R54.reuse ;  /* 0x00000036ff4a723e */ /* 0x080fe200020006ff */
[----:B------:R-:W-:Y:S01]  /*57c0*/  HADD2.F32 R69, -RZ, R70.H0_H0 ;  /* 0x20000046ff457230 */ /* 0x000fe20000004100 */
[----:B------:R-:W-:Y:S01]  /*57d0*/  F2FP.F16.E4M3.UNPACK_B R76, R54.H1 ;  /* 0x00000036ff4c723e */ /* 0x000fe200030006ff */
[----:B------:R-:W-:Y:S01]  /*57e0*/  HADD2.F32 R54, -RZ, R56.H1_H1 ;  /* 0x30000038ff367230 */ /* 0x000fe20000004100 */
[----:B------:R-:W-:Y:S01]  /*57f0*/  F2FP.F16.E4M3.UNPACK_B R60, R58.H1 ;  /* 0x0000003aff3c723e */ /* 0x000fe200030006ff */
[----:B------:R-:W-:Y:S01]  /*5800*/  UIADD3 UR5, UPT, UPT, UR5, 0xa0, URZ ;  /* 0x000000a005057890 */ /* 0x000fe2000fffe0ff */
[----:B------:R-:W-:Y:S01]  /*5810*/  HADD2.F32 R58, -RZ, R61.H1_H1 ;  /* 0x3000003dff3a7230 */ /* 0x000fe20000004100 */
[----:B------:R-:W-:Y:S01]  /*5820*/  F2FP.F16.E4M3.UNPACK_B R77, R55 ;  /* 0x00000037ff4d723e */ /* 0x000fe200020006ff */
[----:B------:R-:W-:Y:S01]  /*5830*/  HADD2.F32 R70, -RZ, R70.H1_H1 ;  /* 0x30000046ff467230 */ /* 0x000fe20000004100 */
[----:B------:R-:W-:Y:S01]  /*5840*/  UPRMT UR5, UR37, 0x654, UR5 ;  /* 0x0000065425057896 */ /* 0x000fe20008000005 */
[--C-:B------:R-:W-:Y:S01]  /*5850*/  HADD2.F32 R73, -RZ, R74.reuse.H0_H0 ;  /* 0x2000004aff497230 */ /* 0x100fe20000004100 */
[----:B------:R-:W-:Y:S01]  /*5860*/  F2FP.F16.E4M3.UNPACK_B R62, R59 ;  /* 0x0000003bff3e723e */ /* 0x000fe200020006ff */
[----:B------:R-:W-:Y:S01]  /*5870*/  HADD2.F32 R74, -RZ, R74.H1_H1 ;  /* 0x3000004aff4a7230 */ /* 0x000fe20000004100 */
[----:B------:R-:W-:Y:S01]  /*5880*/  F2FP.F16.E4M3.UNPACK_B R78, R55.H1 ;  /* 0x00000037ff4e723e */ /* 0x000fe200030006ff */
[C---:B---3--:R-:W-:Y:S01]  /*5890*/  FMUL R4, R47.reuse, R4 ;  /* 0x000000042f047220 */ /* 0x048fe20000400000 */
[C---:B------:R-:W-:Y:S01]  /*58a0*/  FMUL R5, R47.reuse, R5 ;  /* 0x000000052f057220 */ /* 0x040fe20000400000 */
[C---:B------:R-:W-:Y:S01]  /*58b0*/  FMUL R8, R47.reuse, R8 ;  /* 0x000000082f087220 */ /* 0x040fe20000400000 */
[----:B------:R-:W-:Y:S01]  /*58c0*/  FMUL R9, R47, R9 ;  /* 0x000000092f097220 */ /* 0x000fe20000400000 */
[----:B------:R-:W-:Y:S01]  /*58d0*/  SYNCS.ARRIVE.TRANS64.RED.A1T0 RZ, [UR5], RZ ;  /* 0x000000ffffff79a7 */ /* 0x000fe20008100405 */
[C---:B------:R-:W-:Y:S01]  /*58e0*/  FFMA R4, R49.reuse, R48, R4 ;  /* 0x0000003031047223 */ /* 0x040fe20000000004 */
[----:B------:R-:W-:Y:S01]  /*58f0*/  FFMA R5, R49, R50, R5 ;  /* 0x0000003231057223 */ /* 0x000fe20000000005 */
[C---:B------:R-:W-:Y:S01]  /*5900*/  FMUL R12, R47.reuse, R12 ;  /* 0x0000000c2f0c7220 */ /* 0x040fe20000400000 */
        /* <DEDUP_REMOVED lines=9> */
[----:B------:R-:W-:Y:S02]  /*59a0*/  HADD2.F32 R48, -RZ, R77.H1_H1 ;  /* 0x3000004dff307230 */ /* 0x000fe40000004100 */
[C---:B------:R-:W-:Y:S01]  /*59b0*/  FMUL R28, R47.reuse, R32 ;  /* 0x000000202f1c7220 */ /* 0x040fe20000400000 */
[C---:B------:R-:W-:Y:S01]  /*59c0*/  FMUL R29, R47.reuse, R33 ;  /* 0x000000212f1d7220 */ /* 0x040fe20000400000 */
[C---:B------:R-:W-:Y:S01]  /*59d0*/  FMUL R6, R47.reuse, R6 ;  /* 0x000000062f067220 */ /* 0x040fe20000400000 */
[C---:B------:R-:W-:Y:S01]  /*59e0*/  FMUL R7, R47.reuse, R7 ;  /* 0x000000072f077220 */ /* 0x040fe20000400000 */
[--C-:B------:R-:W-:Y:S02]  /*59f0*/  HADD2.F32 R55, -RZ, R57.reuse.H0_H0 ;  /* 0x20000039ff377230 */ /* 0x100fe40000004100 */
[----:B------:R-:W-:Y:S01]  /*5a00*/  FMUL R10, R47, R10 ;  /* 0x0000000a2f0a7220 */ /* 0x000fe20000400000 */
[C---:B------:R-:W-:Y:S01]  /*5a10*/  FFMA R6, R49.reuse, R51, R6 ;  /* 0x0000003331067223 */ /* 0x040fe20000000006 */
[----:B------:R-:W-:Y:S02]  /*5a20*/  HADD2.F32 R56, -RZ, R57.H1_H1 ;  /* 0x30000039ff387230 */ /* 0x000fe40000004100 */
[C---:B------:R-:W-:Y:S01]  /*5a30*/  FFMA R7, R49.reuse, R52, R7 ;  /* 0x0000003431077223 */ /* 0x040fe20000000007 */
[C---:B------:R-:W-:Y:S01]  /*5a40*/  FFMA R8, R49.reuse, R53, R8 ;  /* 0x0000003531087223 */ /* 0x040fe20000000008 */
[C---:B------:R-:W-:Y:S01]  /*5a50*/  FFMA R9, R49.reuse, R54, R9 ;  /* 0x0000003631097223 */ /* 0x040fe20000000009 */
[----:B------:R-:W-:Y:S02]  /*5a60*/  HADD2.F32 R57, -RZ, R61.H0_H0 ;  /* 0x2000003dff397230 */ /* 0x000fe40000004100 */
[----:B------:R-:W-:Y:S01]  /*5a70*/  FFMA R10, R49, R55, R10 ;  /* 0x00000037310a7223 */ /* 0x000fe2000000000a */
[----:B------:R-:W-:Y:S01]  /*5a80*/  F2FP.SATFINITE.E4M3.F32.PACK_AB_MERGE_C R92, R7, R6, RZ ;  /* 0x00000006075c723e */ /* 0x000fe200048070ff */
[----:B------:R-:W-:Y:S02]  /*5a90*/  HADD2.F32 R61, -RZ, R62.H0_H0 ;  /* 0x2000003eff3d7230 */ /* 0x000fe40000004100 */
[----:B------:R-:W-:Y:S01]  /*5aa0*/  FMUL R11, R47, R11 ;  /* 0x0000000b2f0b7220 */ /* 0x000fe20000400000 */
[----:B------:R-:W-:Y:S01]  /*5ab0*/  F2FP.F16.E4M3.UNPACK_B R64, R59.H1 ;  /* 0x0000003bff40723e */ /* 0x000fe200030006ff */
[----:B------:R-:W-:Y:S01]  /*5ac0*/  HADD2.F32 R59, -RZ, R60.H0_H0 ;  /* 0x2000003cff3b7230 */ /* 0x000fe20000004100 */
[----:B------:R-:W-:Y:S01]  /*5ad0*/  F2FP.SATFINITE.E4M3.F32.PACK_AB_MERGE_C R92, R5, R4, R92 ;  /* 0x00000004055c723e */ /* 0x000fe2000480705c */
[C---:B------:R-:W-:Y:S01]  /*5ae0*/  FFMA R11, R49.reuse, R56, R11 ;  /* 0x00000038310b7223 */ /* 0x040fe2000000000b */
[C---:B------:R-:W-:Y:S01]  /*5af0*/  FFMA R12, R49.reuse, R57, R12 ;  /* 0x00000039310c7223 */ /* 0x040fe2000000000c */
[----:B------:R-:W-:Y:S01]  /*5b00*/  FFMA R13, R49, R58, R13 ;  /* 0x0000003a310d7223 */ /* 0x000fe2000000000d */
[----:B------:R-:W-:Y:S02]  /*5b10*/  HADD2.F32 R62, -RZ, R62.H1_H1 ;  /* 0x3000003eff3e7230 */ /* 0x000fe40000004100 */
[----:B------:R-:W-:Y:S01]  /*5b20*/  FMUL R14, R47, R14 ;  /* 0x0000000e2f0e7220 */ /* 0x000fe20000400000 */
[----:B------:R-:W-:Y:S01]  /*5b30*/  HADD2.F32 R60, -RZ, R60.H1_H1 ;  /* 0x3000003cff3c7230 */ /* 0x000fe20000004100 */
[----:B------:R-:W-:Y:S01]  /*5b40*/  F2FP.SATFINITE.E4M3.F32.PACK_AB_MERGE_C R93, R11, R10, RZ ;  /* 0x0000000a0b5d723e */ /* 0x000fe200048070ff */
[----:B------:R-:W-:Y:S02]  /*5b50*/  HADD2.F32 R51, -RZ, R77.H0_H0 ;  /* 0x2000004dff337230 */ /* 0x000fe40000004100 */
[----:B------:R-:W-:Y:S01]  /*5b60*/  FFMA R14, R49, R59, R14 ;  /* 0x0000003b310e7223 */ /* 0x000fe2000000000e */
[----:B------:R-:W-:Y:S01]  /*5b70*/  FMUL R15, R47, R15 ;  /* 0x0000000f2f0f7220 */ /* 0x000fe20000400000 */
[--C-:B------:R-:W-:Y:S01]  /*5b80*/  HADD2.F32 R63, -RZ, R64.reuse.H0_H0 ;  /* 0x20000040ff3f7230 */ /* 0x100fe20000004100 */
[----:B------:R-:W-:Y:S01]  /*5b90*/  F2FP.SATFINITE.E4M3.F32.PACK_AB_MERGE_C R93, R9, R8, R93 ;  /* 0x00000008095d723e */ /* 0x000fe2000480705d */
[----:B------:R-:W-:Y:S02]  /*5ba0*/  HADD2.F32 R64, -RZ, R64.H1_H1 ;  /* 0x30000040ff407230 */ /* 0x000fe40000004100 */
[C---:B------:R-:W-:Y:S01]  /*5bb0*/  FFMA R15, R49.reuse, R60, R15 ;  /* 0x0000003c310f7223 */ /* 0x040fe2000000000f */
[C---:B------:R-:W-:Y:S01]  /*5bc0*/  FFMA R16, R49.reuse, R61, R16 ;  /* 0x0000003d31107223 */ /* 0x040fe20000000010 */
[----:B------:R-:W-:Y:S01]  /*5bd0*/  FFMA R17, R49, R62, R17 ;  /* 0x0000003e31117223 */ /* 0x000fe20000000011 */
[C---:B------:R-:W-:Y:S01]  /*5be0*/  FMUL R18, R47.reuse, R18 ;  /* 0x000000122f127220 */ /* 0x040fe20000400000 */
[C---:B------:R-:W-:Y:S01]  /*5bf0*/  FMUL R19, R47.reuse, R19 ;  /* 0x000000132f137220 */ /* 0x040fe20000400000 */
[--C-:B------:R-:W-:Y:S02]  /*5c00*/  HADD2.F32 R66, -RZ, R68.reuse.H0_H0 ;  /* 0x20000044ff427230 */ /* 0x100fe40000004100 */
[----:B------:R-:W-:Y:S01]  /*5c10*/  FMUL R3, R47, R22 ;  /* 0x000000162f037220 */ /* 0x000fe20000400000 */
[C---:B------:R-:W-:Y:S01]  /*5c20*/  FFMA R18, R49.reuse, R63, R18 ;  /* 0x0000003f31127223 */ /* 0x040fe20000000012 */
[----:B------:R-:W-:Y:S02]  /*5c30*/  HADD2.F32 R68, -RZ, R68.H1_H1 ;  /* 0x30000044ff447230 */ /* 0x000fe40000004100 */
[----:B------:R-:W-:Y:S01]  /*5c40*/  FFMA R19, R49, R64, R19 ;  /* 0x0000004031137223 */ /* 0x000fe20000000013 */
[----:B------:R-:W-:Y:S01]  /*5c50*/  FMUL R23, R47, R23 ;  /* 0x000000172f177220 */ /* 0x000fe20000400000 */
[C---:B------:R-:W-:Y:S01]  /*5c60*/  FFMA R0, R49.reuse, R65, R0 ;  /* 0x0000004131007223 */ /* 0x040fe20000000000 */
[C---:B------:R-:W-:Y:S01]  /*5c70*/  FFMA R2, R49.reuse, R67, R2 ;  /* 0x0000004331027223 */ /* 0x040fe20000000002 */
[--C-:B------:R-:W-:Y:S02]  /*5c80*/  HADD2.F32 R71, -RZ, R72.reuse.H0_H0 ;  /* 0x20000048ff477230 */ /* 0x100fe40000004100 */
[----:B------:R-:W-:Y:S01]  /*5c90*/  FFMA R3, R49, R66, R3 ;  /* 0x0000004231037223 */ /* 0x000fe20000000003 */
[----:B------:R-:W-:Y:S02]  /*5ca0*/  HADD2.F32 R72, -RZ, R72.H1_H1 ;  /* 0x30000048ff487230 */ /* 0x000fe40000004100 */
[----:B------:R-:W-:Y:S01]  /*5cb0*/  FMUL R22, R47, R26 ;  /* 0x0000001a2f167220 */ /* 0x000fe20000400000 */
        /* <DEDUP_REMOVED lines=18> */
[----:B------:R-:W-:Y:S01]  /*5de0*/  F2FP.SATFINITE.E4M3.F32.PACK_AB_MERGE_C R94, R15, R14, RZ ;  /* 0x0000000e0f5e723e */ /* 0x000fe200048070ff */
[----:B------:R-:W-:Y:S01]  /*5df0*/  FFMA R28, R49, R51, R28 ;  /* 0x00000033311c7223 */ /* 0x000fe2000000001c */
[----:B------:R-:W-:Y:S01]  /*5e00*/  F2FP.SATFINITE.E4M3.F32.PACK_AB_MERGE_C R95, R19, R18, RZ ;  /* 0x00000012135f723e */ /* 0x000fe200048070ff */
[C---:B------:R-:W-:Y:S01]  /*5e10*/  FFMA R29, R49.reuse, R48, R29 ;  /* 0x00000030311d7223 */ /* 0x040fe2000000001d */
[C---:B------:R-:W-:Y:S01]  /*5e20*/  FFMA R30, R49.reuse, R77, R30 ;  /* 0x0000004d311e7223 */ /* 0x040fe2000000001e */
[----:B------:R-:W-:Y:S01]  /*5e30*/  FFMA R35, R49, R50, R35 ;  /* 0x0000003231237223 */ /* 0x000fe20000000023 */
[----:B------:R-:W-:Y:S02]  /*5e40*/  F2FP.SATFINITE.E4M3.F32.PACK_AB_MERGE_C R94, R13, R12, R94 ;  /* 0x0000000c0d5e723e */ /* 0x000fe4000480705e */
[----:B------:R-:W-:Y:S02]  /*5e50*/  F2FP.SATFINITE.E4M3.F32.PACK_AB_MERGE_C R95, R17, R16, R95 ;  /* 0x00000010115f723e */ /* 0x000fe4000480705f */
[----:B------:R-:W-:Y:S02]  /*5e60*/  F2FP.SATFINITE.E4M3.F32.PACK_AB_MERGE_C R113, R23, R3, RZ ;  /* 0x000000031771723e */ /* 0x000fe400048070ff */
[----:B------:R-:W-:Y:S01]  /*5e70*/  F2FP.SATFINITE.E4M3.F32.PACK_AB_MERGE_C R114, R27, R22, RZ ;  /* 0x000000161b72723e */ /* 0x000fe200048070ff */
[----:B------:R1:W-:Y:S01]  /*5e80*/  STS.128 [R103+UR43+0x1200], R92 ;  /* 0x0012005c67007988 */ /* 0x0003e20008000c2b */
[----:B------:R-:W-:Y:S02]  /*5e90*/  F2FP.SATFINITE.E4M3.F32.PACK_AB_MERGE_C R116, R31, R26, RZ ;  /* 0x0000001a1f74723e */ /* 0x000fe400048070ff */
[----:B------:R-:W-:Y:S02]  /*5ea0*/  F2FP.SATFINITE.E4M3.F32.PACK_AB_MERGE_C R117, R35, R30, RZ ;  /* 0x0000001e2375723e */ /* 0x000fe400048070ff */
[----:B------:R-:W-:Y:S02]  /*5eb0*/  F2FP.SATFINITE.E4M3.F32.PACK_AB_MERGE_C R112, R2, R0, R113 ;  /* 0x000000000270723e */ /* 0x000fe40004807071 */
[----:B------:R-:W-:Y:S02]  /*5ec0*/  F2FP.SATFINITE.E4M3.F32.PACK_AB_MERGE_C R113, R21, R20, R114 ;  /* 0x000000141571723e */ /* 0x000fe40004807072 */
[----:B------:R-:W-:Y:S02]  /*5ed0*/  F2FP.SATFINITE.E4M3.F32.PACK_AB_MERGE_C R114, R25, R24, R116 ;  /* 0x000000181972723e */ /* 0x000fe40004807074 */
[----:B------:R-:W-:Y:S02]  /*5ee0*/  F2FP.SATFINITE.E4M3.F32.PACK_AB_MERGE_C R115, R29, R28, R117 ;  /* 0x0000001c1d73723e */ /* 0x000fe40004807075 */
[----:B------:R-:W-:Y:S03]  /*5ef0*/  IADD3 R116, PT, PT, R44, 0x1, RZ ;  /* 0x000000012c747810 */ /* 0x000fe60007ffe0ff */
[----:B------:R1:W-:Y:S01]  /*5f00*/  STS.128 [R102+0x1010], R112 ;  /* 0x0010107066007388 */ /* 0x0003e20000000c00 */
[----:B------:R-:W-:Y:S01]  /*5f10*/  @!PT LDS RZ, [RZ] ;  /* 0x00000000fffff984 */ /* 0x000fe20000000800 */
[----:B------:R-:W-:Y:S01]  /*5f20*/  @!PT LDS RZ, [RZ] ;  /* 0x00000000fffff984 */ /* 0x000fe20000000800 */
[----:B------:R-:W-:Y:S01]  /*5f30*/  @!PT LDS RZ, [RZ] ;  /* 0x00000000fffff984 */ /* 0x000fe20000000800 */
[----:B------:R-:W-:Y:S01]  /*5f40*/  @!PT LDS RZ, [RZ] ;  /* 0x00000000fffff984 */ /* 0x000fe20000000800 */
[----:B------:R3:W-:Y:S07]  /*5f50*/  MEMBAR.ALL.CTA ;  /* 0x0000000000007992 */ /* 0x0007ee0000008000 */
[----:B---3--:R-:W3:Y:S02]  /*5f60*/  FENCE.VIEW.ASYNC.S ;  /* 0x00000000000073c6 */ /* 0x008ee40000000000 */
[----:B---3--:R-:W-:Y:S06]  /*5f70*/  BAR.SYNC.DEFER_BLOCKING 0x1, 0x80 ;  /* 0x0042000000007b1d */ /* 0x008fec0000010000 */
[----:B------:R-:W-:Y:S05]  /*5f80*/  @P0 BRA `(.L_x_93) ;  /* 0x0000000000340947 */ /* 0x000fea0003800000 */
[----:B------:R-:W-:Y:S01]  /*5f90*/  UIADD3 UR12, UPT, UPT, UR43, 0x1200, URZ ;  /* 0x000012002b0c7890 */ /* 0x000fe2000fffe0ff */
[----:B------:R-:W-:Y:S01]  /*5fa0*/  R2UR UR9, R91 ;  /* 0x000000005b0972ca */ /* 0x000fe200000e0000 */
[----:B------:R-:W-:Y:S01]  /*5fb0*/  UIADD3 UR10, UP0, UPT, UR46, 0x680, URZ ;  /* 0x000006802e0a7890 */ /* 0x000fe2000ff1e0ff */
[----:B------:R-:W-:Y:S01]  /*5fc0*/  R2UR UR8, R97 ;  /* 0x00000000610872ca */ /* 0x000fe200000e0000 */
[----:B------:R-:W-:Y:S02]  /*5fd0*/  UMOV UR7, UR36 ;  /* 0x0000002400077c82 */ /* 0x000fe40008000000 */
[----:B------:R-:W-:Y:S01]  /*5fe0*/  IMAD.U32 R109, RZ, RZ, UR12 ;  /* 0x0000000cff6d7e24 */ /* 0x000fe2000f8e00ff */
[----:B------:R-:W-:Y:S04]  /*5ff0*/  UIADD3.X UR11, UPT, UPT, URZ, UR47, URZ, UP0, !UPT ;  /* 0x0000002fff0b7290 */ /* 0x000fe800087fe4ff */
[----:B------:R-:W-:Y:S03]  /*6000*/  R2UR UR4, R109 ;  /* 0x000000006d0472ca */ /* 0x000fe600000e0000 */
[----:B------:R-:W-:Y:S02]  /*6010*/  USHF.L.U32 UR5, UR9, 0x6, URZ ;  /* 0x0000000609057899 */ /* 0x000fe400080006ff */
[----:B------:R-:W-:Y:S09]  /*6020*/  USHF.L.U32 UR6, UR8, 0x6, URZ ;  /* 0x0000000608067899 */ /* 0x000ff200080006ff */
[----:B------:R3:W-:Y:S01]  /*6030*/  UTMASTG.3D [UR4], [UR10] ;  /* 0x000000040a0073b5 */ /* 0x0007e20008010000 */
[----:B------:R0:W-:Y:S01]  /*6040*/  UTMACMDFLUSH ;  /* 0x00000000000079b7 */ /* 0x0001e20000000000 */
[----:B---3--:R-:W-:Y:S04]  /*6050*/  DEPBAR.LE SB0, 0x0 ;  /* 0x000080000000791a */ /* 0x008fe80000000000 */
.L_x_93:
[----:B------:R-:W-:Y:S05]  /*6060*/  BSYNC.RECONVERGENT B0 ;  /* 0x0000000000007941 */ /* 0x000fea0003800200 */
.L_x_92:
[----:B------:R-:W-:Y:S01]  /*6070*/  BAR.SYNC.DEFER_BLOCKING 0x1, 0x80 ;  /* 0x0042000000007b1d */ /* 0x000fe20000010000 */
[----:B------:R-:W-:Y:S01]  /*6080*/  ISETP.NE.AND P2, PT, R110, RZ, PT ;  /* 0x000000ff6e00720c */ /* 0x000fe20003f45270 */
[----:B------:R-:W-:Y:S01]  /*6090*/  IMAD.IADD R91, R43, 0x1, R79 ;  /* 0x000000012b5b7824 */ /* 0x000fe200078e024f */
[----:B------:R-:W-:Y:S01]  /*60a0*/  ISETP.NE.AND P0, PT, R111, 0x2, PT ;  /* 0x000000026f00780c */ /* 0x000fe20003f05270 */
[----:B------:R-:W-:Y:S01]  /*60b0*/  IMAD.IADD R97, R45, 0x1, R90 ;  /* 0x000000012d617824 */ /* 0x000fe200078e025a */
[----:B------:R-:W-:Y:S02]  /*60c0*/  ISETP.NE.AND P1, PT, R116, 0x4, PT ;  /* 0x000000047400780c */ /* 0x000fe40003f25270 */
[----:B------:R-:W-:Y:S02]  /*60d0*/  SEL R0, RZ, 0x1, P0 ;  /* 0x00000001ff007807 */ /* 0x000fe40000000000 */
[----:B------:R-:W-:Y:S02]  /*60e0*/  SEL R3, RZ, 0x1, P1 ;  /* 0x00000001ff037807 */ /* 0x000fe40000800000 */
[----:B------:R-:W-:Y:S02]  /*60f0*/  LOP3.LUT R107, R107, R0, RZ, 0x3c, !PT ;  /* 0x000000006b6b7212 */ /* 0x000fe400078e3cff */
[----:B------:R-:W-:Y:S02]  /*6100*/  LOP3.LUT R108, R108, R3, RZ, 0x3c, !PT ;  /* 0x000000036c6c7212 */ /* 0x000fe400078e3cff */
[----:B------:R-:W-:Y:S02]  /*6110*/  @P2 R2UR UR36, R105 ;  /* 0x00000000692422ca */ /* 0x000fe400000e0000 */
[----:B------:R-:W-:Y:S02]  /*6120*/  SEL R111, R111, RZ, P0 ;  /* 0x000000ff6f6f7207 */ /* 0x000fe40000000000 */
[----:B------:R-:W-:Y:S01]  /*6130*/  SEL R44, R116, RZ, P1 ;  /* 0x000000ff742c7207 */ /* 0x000fe20000800000 */
[----:B------:R-:W-:Y:S10]  /*6140*/  @P2 BRA `(.L_x_94) ;  /* 0xffffffe400842947 */ /* 0x000ff4000383ffff */
[----:B------:R-:W-:Y:S05]  /*6150*/  EXIT ;  /* 0x000000000000794d */ /* 0x000fea0003800000 */
.L_x_19:
[----:B--2---:R2:W1:Y:S02]  /*6160*/  SYNCS.PHASECHK.TRANS64.TRYWAIT P0, [R3+URZ+0xd0], R2 ;  /* 0x0000d002030075a7 */ /* 0x00446400080011ff */
[----:B-1----:R-:W-:Y:S05]  /*6170*/  @!P0 NANOSLEEP.SYNCS 0x989680 ;  /* 0x009896800000895d */ /* 0x002fea0003900000 */
[----:B------:R-:W1:Y:S02]  /*6180*/  @!P0 SYNCS.PHASECHK.TRANS64 P0, [R3+URZ+0xd0], R2 ;  /* 0x0000d002030085a7 */ /* 0x000e6400080010ff */
[----:B-1----:R-:W-:Y:S05]  /*6190*/  @!P0 BRA `(.L_x_19) ;  /* 0xfffffffc00f08947 */ /* 0x002fea000383ffff */
[----:B------:R-:W-:Y:S05]  /*61a0*/  BRA `(.L_x_95) ;  /* 0xffffffb000f47947 */ /* 0x000fea000383ffff */
.L_x_22:
[----:B-1----:R-:W-:-:S07]  /*61b0*/  MOV R2, UR33 ;  /* 0x0000002100027c02 */ /* 0x002fce0008000f00 */
.L_x_96:
[----:B-1----:R1:W2:Y:S02]  /*61c0*/  SYNCS.PHASECHK.TRANS64.TRYWAIT P0, [R2+URZ+0x20], R5 ;  /* 0x00002005020075a7 */ /* 0x0022a400080011ff */
[----:B--2---:R-:W-:Y:S05]  /*61d0*/  @!P0 NANOSLEEP.SYNCS 0x989680 ;  /* 0x009896800000895d */ /* 0x004fea0003900000 */
[----:B------:R-:W2:Y:S02]  /*61e0*/  @!P0 SYNCS.PHASECHK.TRANS64 P0, [R2+URZ+0x20], R5 ;  /* 0x00002005020085a7 */ /* 0x000ea400080010ff */
[----:B--2---:R-:W-:Y:S05]  /*61f0*/  @!P0 BRA `(.L_x_96) ;  /* 0xfffffffc00f08947 */ /* 0x004fea000383ffff */
[----:B------:R-:W-:Y:S05]  /*6200*/  BRA `(.L_x_21) ;  /* 0xffffffb400447947 */ /* 0x000fea000383ffff */
.L_x_28:
[----:B-1----:R-:W-:-:S07]  /*6210*/  MOV R2, UR17 ;  /* 0x0000001100027c02 */ /* 0x002fce0008000f00 */
.L_x_97:
[----:B-1----:R1:W2:Y:S02]  /*6220*/  SYNCS.PHASECHK.TRANS64.TRYWAIT P0, [R2+URZ+0x20], R5 ;  /* 0x00002005020075a7 */ /* 0x0022a400080011ff */
[----:B--2---:R-:W-:Y:S05]  /*6230*/  @!P0 NANOSLEEP.SYNCS 0x989680 ;  /* 0x009896800000895d */ /* 0x004fea0003900000 */
[----:B------:R-:W2:Y:S02]  /*6240*/  @!P0 SYNCS.PHASECHK.TRANS64 P0, [R2+URZ+0x20], R5 ;  /* 0x00002005020085a7 */ /* 0x000ea400080010ff */
[----:B--2---:R-:W-:Y:S05]  /*6250*/  @!P0 BRA `(.L_x_97) ;  /* 0xfffffffc00f08947 */ /* 0x004fea000383ffff */
[----:B------:R-:W-:Y:S05]  /*6260*/  BRA `(.L_x_27) ;  /* 0xffffffb400e87947 */ /* 0x000fea000383ffff */
.L_x_32:
[----:B-1----:R1:W2:Y:S02]  /*6270*/  SYNCS.PHASECHK.TRANS64.TRYWAIT P0, [R2+URZ+0x60], R3 ;  /* 0x00006003020075a7 */ /* 0x0022a400080011ff */
[----:B--2---:R-:W-:Y:S05]  /*6280*/  @!P0 NANOSLEEP.SYNCS 0x989680 ;  /* 0x009896800000895d */ /* 0x004fea0003900000 */
[----:B------:R-:W2:Y:S02]  /*6290*/  @!P0 SYNCS.PHASECHK.TRANS64 P0, [R2+URZ+0x60], R3 ;  /* 0x00006003020085a7 */ /* 0x000ea400080010ff */
[----:B--2---:R-:W-:Y:S05]  /*62a0*/  @!P0 BRA `(.L_x_32) ;  /* 0xfffffffc00f08947 */ /* 0x004fea000383ffff */
[----:B------:R-:W-:Y:S05]  /*62b0*/  BRA `(.L_x_98) ;  /* 0xffffffb800747947 */ /* 0x000fea000383ffff */
.L_x_36:
[----:B----4-:R-:W-:-:S07]  /*62c0*/  MOV R0, UR5 ;  /* 0x0000000500007c02 */ /* 0x010fce0008000f00 */
.L_x_99:
[----:B-1----:R1:W2:Y:S02]  /*62d0*/  SYNCS.PHASECHK.TRANS64.TRYWAIT P0, [R0+URZ], R3 ;  /* 0x00000003000075a7 */ /* 0x0022a400080011ff */
[----:B--2---:R-:W-:Y:S05]  /*62e0*/  @!P0 NANOSLEEP.SYNCS 0x989680 ;  /* 0x009896800000895d */ /* 0x004fea0003900000 */
[----:B------:R-:W2:Y:S02]  /*62f0*/  @!P0 SYNCS.PHASECHK.TRANS64 P0, [R0+URZ], R3 ;  /* 0x00000003000085a7 */ /* 0x000ea400080010ff */
[----:B--2---:R-:W-:Y:S05]  /*6300*/  @!P0 BRA `(.L_x_99) ;  /* 0xfffffffc00f08947 */ /* 0x004fea000383ffff */
[----:B------:R-:W-:Y:S05]  /*6310*/  BRA `(.L_x_100) ;  /* 0xffffffbc00e47947 */ /* 0x000fea000383ffff */
.L_x_37:
[----:B----4-:R-:W-:-:S07]  /*6320*/  MOV R0, UR5 ;  /* 0x0000000500007c02 */ /* 0x010fce0008000f00 */
.L_x_101:
[----:B-1----:R1:W2:Y:S02]  /*6330*/  SYNCS.PHASECHK.TRANS64.TRYWAIT P0, [R0+URZ], R3 ;  /* 0x00000003000075a7 */ /* 0x0022a400080011ff */
[----:B--2---:R-:W-:Y:S05]  /*6340*/  @!P0 NANOSLEEP.SYNCS 0x989680 ;  /* 0x009896800000895d */ /* 0x004fea0003900000 */
[----:B------:R-:W2:Y:S02]  /*6350*/  @!P0 SYNCS.PHASECHK.TRANS64 P0, [R0+URZ], R3 ;  /* 0x00000003000085a7 */ /* 0x000ea400080010ff */
[----:B--2---:R-:W-:Y:S05]  /*6360*/  @!P0 BRA `(.L_x_101) ;  /* 0xfffffffc00f08947 */ /* 0x004fea000383ffff */
[----:B------:R-:W-:Y:S05]  /*6370*/  BRA `(.L_x_102) ;  /* 0xffffffbc00f07947 */ /* 0x000fea000383ffff */
.L_x_38:
[----:B----4-:R-:W-:-:S07]  /*6380*/  MOV R0, UR5 ;  /* 0x0000000500007c02 */ /* 0x010fce0008000f00 */
.L_x_103:
[----:B-1----:R1:W2:Y:S02]  /*6390*/  SYNCS.PHASECHK.TRANS64.TRYWAIT P0, [R0+URZ], R3 ;  /* 0x00000003000075a7 */ /* 0x0022a400080011ff */
[----:B--2---:R-:W-:Y:S05]  /*63a0*/  @!P0 NANOSLEEP.SYNCS 0x989680 ;  /* 0x009896800000895d */ /* 0x004fea0003900000 */
[----:B------:R-:W2:Y:S02]  /*63b0*/  @!P0 SYNCS.PHASECHK.TRANS64 P0, [R0+URZ], R3 ;  /* 0x00000003000085a7 */ /* 0x000ea400080010ff */
[----:B--2---:R-:W-:Y:S05]  /*63c0*/  @!P0 BRA `(.L_x_103) ;  /* 0xfffffffc00f08947 */ /* 0x004fea000383ffff */
[----:B------:R-:W-:Y:S05]  /*63d0*/  BRA `(.L_x_104) ;  /* 0xffffffbc00fc7947 */ /* 0x000fea000383ffff */
.L_x_41:
[----:B-1----:R1:W2:Y:S02]  /*63e0*/  SYNCS.PHASECHK.TRANS64.TRYWAIT P0, [R0+URZ+0xc0], R5 ;  /* 0x0000c005000075a7 */ /* 0x0022a400080011ff */
[----:B--2---:R-:W-:Y:S05]  /*63f0*/  @!P0 NANOSLEEP.SYNCS 0x989680 ;  /* 0x009896800000895d */ /* 0x004fea0003900000 */
[----:B------:R-:W2:Y:S02]  /*6400*/  @!P0 SYNCS.PHASECHK.TRANS64 P0, [R0+URZ+0xc0], R5 ;  /* 0x0000c005000085a7 */ /* 0x000ea400080010ff */
[----:B--2---:R-:W-:Y:S05]  /*6410*/  @!P0 BRA `(.L_x_41) ;  /* 0xfffffffc00f08947 */ /* 0x004fea000383ffff */
[----:B------:R-:W-:Y:S05]  /*6420*/  BRA `(.L_x_105) ;  /* 0xffffffc000587947 */ /* 0x000fea000383ffff */
.L_x_42:
[----:B------:R-:W-:-:S07]  /*6430*/  MOV R0, UR5 ;  /* 0x0000000500007c02 */ /* 0x000fce0008000f00 */
.L_x_106:
[----:B-1----:R1:W2:Y:S02]  /*6440*/  SYNCS.PHASECHK.TRANS64.TRYWAIT P0, [R0+URZ+0x70], R5 ;  /* 0x00007005000075a7 */ /* 0x0022a400080011ff */
[----:B--2---:R-:W-:Y:S05]  /*6450*/  @!P0 NANOSLEEP.SYNCS 0x989680 ;  /* 0x009896800000895d */ /* 0x004fea0003900000 */
[----:B------:R-:W2:Y:S02]  /*6460*/  @!P0 SYNCS.PHASECHK.TRANS64 P0, [R0+URZ+0x70], R5 ;  /* 0x00007005000085a7 */ /* 0x000ea400080010ff */
[----:B--2---:R-:W-:Y:S05]  /*6470*/  @!P0 BRA `(.L_x_106) ;  /* 0xfffffffc00f08947 */ /* 0x004fea000383ffff */
[----:B------:R-:W-:Y:S05]  /*6480*/  BRA `(.L_x_107) ;  /* 0xffffffc000687947 */ /* 0x000fea000383ffff */
.L_x_43:
[----:B-1----:R1:W2:Y:S02]  /*6490*/  SYNCS.PHASECHK.TRANS64.TRYWAIT P1, [R0+URZ+0x60], R5 ;  /* 0x00006005000075a7 */ /* 0x0022a400080211ff */
[----:B--2---:R-:W-:Y:S05]  /*64a0*/  @!P1 NANOSLEEP.SYNCS 0x989680 ;  /* 0x009896800000995d */ /* 0x004fea0003900000 */
[----:B------:R-:W2:Y:S02]  /*64b0*/  @!P1 SYNCS.PHASECHK.TRANS64 P1, [R0+URZ+0x60], R5 ;  /* 0x00006005000095a7 */ /* 0x000ea400080210ff */
[----:B--2---:R-:W-:Y:S05]  /*64c0*/  @!P1 BRA `(.L_x_43) ;  /* 0xfffffffc00f09947 */ /* 0x004fea000383ffff */
[----:B------:R-:W-:Y:S05]  /*64d0*/  BRA `(.L_x_108) ;  /* 0xffffffc000987947 */ /* 0x000fea000383ffff */
.L_x_46:
[----:B------:R-:W-:-:S07]  /*64e0*/  MOV R0, UR5 ;  /* 0x0000000500007c02 */ /* 0x000fce0008000f00 */
.L_x_109:
[----:B-1----:R1:W2:Y:S02]  /*64f0*/  SYNCS.PHASECHK.TRANS64.TRYWAIT P0, [R0+URZ+0x70], R3 ;  /* 0x00007003000075a7 */ /* 0x0022a400080011ff */
[----:B--2---:R-:W-:Y:S05]  /*6500*/  @!P0 NANOSLEEP.SYNCS 0x989680 ;  /* 0x009896800000895d */ /* 0x004fea0003900000 */
[----:B------:R-:W2:Y:S02]  /*6510*/  @!P0 SYNCS.PHASECHK.TRANS64 P0, [R0+URZ+0x70], R3 ;  /* 0x00007003000085a7 */ /* 0x000ea400080010ff */
[----:B--2---:R-:W-:Y:S05]  /*6520*/  @!P0 BRA `(.L_x_109) ;  /* 0xfffffffc00f08947 */ /* 0x004fea000383ffff */
[----:B------:R-:W-:Y:S05]  /*6530*/  BRA `(.L_x_45) ;  /* 0xffffffc000ec7947 */ /* 0x000fea000383ffff */
.L_x_53:
[----:B-1----:R1:W2:Y:S02]  /*6540*/  SYNCS.PHASECHK.TRANS64.TRYWAIT P1, [R0+URZ+0x60], R5 ;  /* 0x00006005000075a7 */ /* 0x0022a400080211ff */
[----:B--2---:R-:W-:Y:S05]  /*6550*/  @!P1 NANOSLEEP.SYNCS 0x989680 ;  /* 0x009896800000995d */ /* 0x004fea0003900000 */
[----:B------:R-:W2:Y:S02]  /*6560*/  @!P1 SYNCS.PHASECHK.TRANS64 P1, [R0+URZ+0x60], R5 ;  /* 0x00006005000095a7 */ /* 0x000ea400080210ff */
[----:B--2---:R-:W-:Y:S05]  /*6570*/  @!P1 BRA `(.L_x_53) ;  /* 0xfffffffc00f09947 */ /* 0x004fea000383ffff */
[----:B------:R-:W-:Y:S05]  /*6580*/  BRA `(.L_x_110) ;  /* 0xffffffc8005c7947 */ /* 0x000fea000383ffff */
.L_x_54:
[----:B------:R-:W-:-:S07]  /*6590*/  MOV R3, UR7 ;  /* 0x0000000700037c02 */ /* 0x000fce0008000f00 */
.L_x_111:
[----:B-1----:R1:W2:Y:S02]  /*65a0*/  SYNCS.PHASECHK.TRANS64.TRYWAIT P0, [R3+URZ+0xa0], R0 ;  /* 0x0000a000030075a7 */ /* 0x0022a400080011ff */
[----:B--2---:R-:W-:Y:S05]  /*65b0*/  @!P0 NANOSLEEP.SYNCS 0x989680 ;  /* 0x009896800000895d */ /* 0x004fea0003900000 */
[----:B------:R-:W2:Y:S02]  /*65c0*/  @!P0 SYNCS.PHASECHK.TRANS64 P0, [R3+URZ+0xa0], R0 ;  /* 0x0000a000030085a7 */ /* 0x000ea400080010ff */
[----:B--2---:R-:W-:Y:S05]  /*65d0*/  @!P0 BRA `(.L_x_111) ;  /* 0xfffffffc00f08947 */ /* 0x004fea000383ffff */
[----:B------:R-:W-:Y:S05]  /*65e0*/  BRA `(.L_x_112) ;  /* 0xffffffc800ac7947 */ /* 0x000fea000383ffff */
.L_x_57:
[----:B------:R-:W-:Y:S07]  /*65f0*/  MOV R0, UR6 ;  /* 0x0000000600007c02 */ /* 0x000fee0008000f00 */
.L_x_113:
[----:B-1----:R1:W2:Y:S02]  /*6600*/  SYNCS.PHASECHK.TRANS64.TRYWAIT P0, [R0+URZ], R3 ;  /* 0x00000003000075a7 */ /* 0x0022a400080011ff */
[----:B--2---:R-:W-:Y:S05]  /*6610*/  @!P0 NANOSLEEP.SYNCS 0x989680 ;  /* 0x009896800000895d */ /* 0x004fea0003900000 */
[----:B------:R-:W2:Y:S02]  /*6620*/  @!P0 SYNCS.PHASECHK.TRANS64 P0, [R0+URZ], R3 ;  /* 0x00000003000085a7 */ /* 0x000ea400080010ff */
[----:B--2---:R-:W-:Y:S05]  /*6630*/  @!P0 BRA `(.L_x_113) ;  /* 0xfffffffc00f08947 */ /* 0x004fea000383ffff */
[----:B------:R-:W-:Y:S05]  /*6640*/  BRA `(.L_x_56) ;  /* 0xffffffc800c87947 */ /* 0x000fea000383ffff */
.L_x_60:
[----:B------:R-:W-:-:S07]  /*6650*/  MOV R0, UR6 ;  /* 0x0000000600007c02 */ /* 0x000fce0008000f00 */
.L_x_114:
[----:B--2---:R2:W4:Y:S02]  /*6660*/  SYNCS.PHASECHK.TRANS64.TRYWAIT P0, [R0+URZ], R3 ;  /* 0x00000003000075a7 */ /* 0x00452400080011ff */
[----:B----4-:R-:W-:Y:S05]  /*6670*/  @!P0 NANOSLEEP.SYNCS 0x989680 ;  /* 0x009896800000895d */ /* 0x010fea0003900000 */
[----:B------:R-:W4:Y:S02]  /*6680*/  @!P0 SYNCS.PHASECHK.TRANS64 P0, [R0+URZ], R3 ;  /* 0x00000003000085a7 */ /* 0x000f2400080010ff */
[----:B----4-:R-:W-:Y:S05]  /*6690*/  @!P0 BRA `(.L_x_114) ;  /* 0xfffffffc00f08947 */ /* 0x010fea000383ffff */
[----:B------:R-:W-:Y:S05]  /*66a0*/  BRA `(.L_x_115) ;  /* 0xffffffcc00a47947 */ /* 0x000fea000383ffff */
.L_x_61:
[----:B------:R-:W-:-:S07]  /*66b0*/  MOV R0, UR6 ;  /* 0x0000000600007c02 */ /* 0x000fce0008000f00 */
.L_x_116:
[----:B-1----:R1:W2:Y:S02]  /*66c0*/  SYNCS.PHASECHK.TRANS64.TRYWAIT P0, [R0+URZ], R3 ;  /* 0x00000003000075a7 */ /* 0x0022a400080011ff */
[----:B--2---:R-:W-:Y:S05]  /*66d0*/  @!P0 NANOSLEEP.SYNCS 0x989680 ;  /* 0x009896800000895d */ /* 0x004fea0003900000 */
[----:B------:R-:W2:Y:S02]  /*66e0*/  @!P0 SYNCS.PHASECHK.TRANS64 P0, [R0+URZ], R3 ;  /* 0x00000003000085a7 */ /* 0x000ea400080010ff */
[----:B--2---:R-:W-:Y:S05]  /*66f0*/  @!P0 BRA `(.L_x_116) ;  /* 0xfffffffc00f08947 */ /* 0x004fea000383ffff */
[----:B------:R-:W-:Y:S05]  /*6700*/  BRA `(.L_x_117) ;  /* 0xffffffcc00b07947 */ /* 0x000fea000383ffff */
.L_x_62:
[----:B------:R-:W-:-:S07]  /*6710*/  MOV R0, UR6 ;  /* 0x0000000600007c02 */ /* 0x000fce0008000f00 */
.L_x_118:
[----:B-1----:R1:W2:Y:S02]  /*6720*/  SYNCS.PHASECHK.TRANS64.TRYWAIT P0, [R0+URZ], R3 ;  /* 0x00000003000075a7 */ /* 0x0022a400080011ff */
[----:B--2---:R-:W-:Y:S05]  /*6730*/  @!P0 NANOSLEEP.SYNCS 0x989680 ;  /* 0x009896800000895d */ /* 0x004fea0003900000 */
[----:B------:R-:W2:Y:S02]  /*6740*/  @!P0 SYNCS.PHASECHK.TRANS64 P0, [R0+URZ], R3 ;  /* 0x00000003000085a7 */ /* 0x000ea400080010ff */
[----:B--2---:R-:W-:Y:S05]  /*6750*/  @!P0 BRA `(.L_x_118) ;  /* 0xfffffffc00f08947 */ /* 0x004fea000383ffff */
[----:B------:R-:W-:Y:S05]  /*6760*/  BRA `(.L_x_119) ;  /* 0xffffffcc00bc7947 */ /* 0x000fea000383ffff */
.L_x_63:
[----:B------:R-:W-:-:S07]  /*6770*/  MOV R0, UR7 ;  /* 0x0000000700007c02 */ /* 0x000fce0008000f00 */
.L_x_120:
[----:B-1----:R1:W2:Y:S02]  /*6780*/  SYNCS.PHASECHK.TRANS64.TRYWAIT P0, [R0+URZ], R3 ;  /* 0x00000003000075a7 */ /* 0x0022a400080011ff */
[----:B--2---:R-:W-:Y:S05]  /*6790*/  @!P0 NANOSLEEP.SYNCS 0x989680 ;  /* 0x009896800000895d */ /* 0x004fea0003900000 */
[----:B------:R-:W2:Y:S02]  /*67a0*/  @!P0 SYNCS.PHASECHK.TRANS64 P0, [R0+URZ], R3 ;  /* 0x00000003000085a7 */ /* 0x000ea400080010ff */
[----:B--2---:R-:W-:Y:S05]  /*67b0*/  @!P0 BRA `(.L_x_120) ;  /* 0xfffffffc00f08947 */ /* 0x004fea000383ffff */
[----:B------:R-:W-:Y:S05]  /*67c0*/  BRA `(.L_x_121) ;  /* 0xffffffcc00c87947 */ /* 0x000fea000383ffff */
.L_x_68:
[----:B---3--:R3:W1:Y:S02]  /*67d0*/  SYNCS.PHASECHK.TRANS64.TRYWAIT P0, [R0+URZ+0x60], R3 ;  /* 0x00006003000075a7 */ /* 0x00866400080011ff */
[----:B-1----:R-:W-:Y:S05]  /*67e0*/  @!P0 NANOSLEEP.SYNCS 0x989680 ;  /* 0x009896800000895d */ /* 0x002fea0003900000 */
[----:B------:R-:W1:Y:S02]  /*67f0*/  @!P0 SYNCS.PHASECHK.TRANS64 P0, [R0+URZ+0x60], R3 ;  /* 0x00006003000085a7 */ /* 0x000e6400080010ff */
[----:B-1----:R-:W-:Y:S05]  /*6800*/  @!P0 BRA `(.L_x_68) ;  /* 0xfffffffc00f08947 */ /* 0x002fea000383ffff */
[----:B------:R-:W-:Y:S05]  /*6810*/  BRA `(.L_x_122) ;  /* 0xffffffd000c47947 */ /* 0x000fea000383ffff */
.L_x_71:
[----:B------:R-:W-:Y:S07]  /*6820*/  MOV R0, UR6 ;  /* 0x0000000600007c02 */ /* 0x000fee0008000f00 */
.L_x_123:
[----:B-1----:R1:W3:Y:S02]  /*6830*/  SYNCS.PHASECHK.TRANS64.TRYWAIT P0, [R0+URZ+0x58], R3 ;  /* 0x00005803000075a7 */ /* 0x0022e400080011ff */
[----:B---3--:R-:W-:Y:S05]  /*6840*/  @!P0 NANOSLEEP.SYNCS 0x989680 ;  /* 0x009896800000895d */ /* 0x008fea0003900000 */
[----:B------:R-:W3:Y:S02]  /*6850*/  @!P0 SYNCS.PHASECHK.TRANS64 P0, [R0+URZ+0x58], R3 ;  /* 0x00005803000085a7 */ /* 0x000ee400080010ff */
[----:B---3--:R-:W-:Y:S05]  /*6860*/  @!P0 BRA `(.L_x_123) ;  /* 0xfffffffc00f08947 */ /* 0x008fea000383ffff */
[----:B------:R-:W-:Y:S05]  /*6870*/  BRA `(.L_x_70) ;  /* 0xffffffd400b07947 */ /* 0x000fea000383ffff */
.L_x_74:
[----:B------:R-:W-:Y:S07]  /*6880*/  MOV R3, UR6 ;  /* 0x0000000600037c02 */ /* 0x000fee0008000f00 */
.L_x_124:
[----:B-1----:R1:W2:Y:S02]  /*6890*/  SYNCS.PHASECHK.TRANS64.TRYWAIT P2, [R3+URZ+0x48], R26 ;  /* 0x0000481a030075a7 */ /* 0x0022a400080411ff */
[----:B--2---:R-:W-:Y:S05]  /*68a0*/  @!P2 NANOSLEEP.SYNCS 0x989680 ;  /* 0x009896800000a95d */ /* 0x004fea0003900000 */
[----:B------:R-:W2:Y:S02]  /*68b0*/  @!P2 SYNCS.PHASECHK.TRANS64 P2, [R3+URZ+0x48], R26 ;  /* 0x0000481a0300a5a7 */ /* 0x000ea400080410ff */
[----:B--2---:R-:W-:Y:S05]  /*68c0*/  @!P2 BRA `(.L_x_124) ;  /* 0xfffffffc00f0a947 */ /* 0x004fea000383ffff */
[----:B------:R-:W-:Y:S05]  /*68d0*/  BRA `(.L_x_125) ;  /* 0xffffffd800447947 */ /* 0x000fea000383ffff */
.L_x_77:
[----:B--2---:R2:W4:Y:S02]  /*68e0*/  SYNCS.PHASECHK.TRANS64.TRYWAIT P0, [R0+URZ+0x60], R3 ;  /* 0x00006003000075a7 */ /* 0x00452400080011ff */
[----:B----4-:R-:W-:Y:S05]  /*68f0*/  @!P0 NANOSLEEP.SYNCS 0x989680 ;  /* 0x009896800000895d */ /* 0x010fea0003900000 */
[----:B------:R-:W4:Y:S02]  /*6900*/  @!P0 SYNCS.PHASECHK.TRANS64 P0, [R0+URZ+0x60], R3 ;  /* 0x00006003000085a7 */ /* 0x000f2400080010ff */
[----:B----4-:R-:W-:Y:S05]  /*6910*/  @!P0 BRA `(.L_x_77) ;  /* 0xfffffffc00f08947 */ /* 0x010fea000383ffff */
[----:B------:R-:W-:Y:S05]  /*6920*/  BRA `(.L_x_126) ;  /* 0xffffffdc00a07947 */ /* 0x000fea000383ffff */
.L_x_88:
[----:B-1----:R-:W-:Y:S04]  /*6930*/  MOV R0, UR43 ;  /* 0x0000002b00007c02 */ /* 0x002fe80008000f00 */
[----:B------:R1:W2:Y:S03]  /*6940*/  SYNCS.PHASECHK.TRANS64.TRYWAIT P1, [R0+URZ+0x40], R3 ;  /* 0x00004003000075a7 */ /* 0x0002a600080211ff */
[----:B--2---:R-:W-:Y:S05]  /*6950*/  @!P1 NANOSLEEP.SYNCS 0x989680 ;  /* 0x009896800000995d */ /* 0x004fea0003900000 */
[----:B------:R-:W2:Y:S02]  /*6960*/  @!P1 SYNCS.PHASECHK.TRANS64 P1, [R0+URZ+0x40], R3 ;  /* 0x00004003000095a7 */ /* 0x000ea400080210ff */
[----:B--2---:R-:W-:Y:S05]  /*6970*/  @!P1 BRA `(.L_x_88) ;  /* 0xfffffffc00ec9947 */ /* 0x004fea000383ffff */
[----:B------:R-:W-:Y:S05]  /*6980*/  BRA `(.L_x_87) ;  /* 0xffffffe800947947 */ /* 0x000fea000383ffff */
.L_x_90:
[----:B-1----:R1:W4:Y:S02]  /*6990*/  SYNCS.PHASECHK.TRANS64.TRYWAIT P1, [R92+URZ+0x80], R7 ;  /* 0x000080075c0075a7 */ /* 0x00232400080211ff */
[----:B----4-:R-:W-:Y:S05]  /*69a0*/  @!P1 NANOSLEEP.SYNCS 0x989680 ;  /* 0x009896800000995d */ /* 0x010fea0003900000 */
[----:B------:R-:W4:Y:S02]  /*69b0*/  @!P1 SYNCS.PHASECHK.TRANS64 P1, [R92+URZ+0x80], R7 ;  /* 0x000080075c0095a7 */ /* 0x000f2400080210ff */
[----:B----4-:R-:W-:Y:S05]  /*69c0*/  @!P1 BRA `(.L_x_90) ;  /* 0xfffffffc00f09947 */ /* 0x010fea000383ffff */
[----:B------:R-:W-:Y:S05]  /*69d0*/  BRA `(.L_x_89) ;  /* 0xffffffe800d07947 */ /* 0x000fea000383ffff */
        .weak           $__internal_0_$__cuda_sm10x_tcgen05_guardrail_trap_col_being_dealloced_not_returned_by_alloc
        .type           $__internal_0_$__cuda_sm10x_tcgen05_guardrail_trap_col_being_dealloced_not_returned_by_alloc,@function
        .size           $__internal_0_$__cuda_sm10x_tcgen05_guardrail_trap_col_being_dealloced_not_returned_by_alloc,($__internal_1_$__cuda_sm10x_tcgen05_guardrail_trap_phase_invalid_during_alloc - $__internal_0_$__cuda_sm10x_tcgen05_guardrail_trap_col_being_dealloced_not_returned_by_alloc)
$__internal_0_$__cuda_sm10x_tcgen05_guardrail_trap_col_being_dealloced_not_returned_by_alloc:
[----:B------:R-:W-:Y:S05]  /*69e0*/  BPT.TRAP 0x1 ;  /* 0x000000040000795c */ /* 0x000fea0000300000 */
[----:B------:R-:W-:-:S04]  /*69f0*/  HFMA2 R3, -RZ, RZ, 0, 0 ;  /* 0x00000000ff037431 */ /* 0x000fc800000001ff */
[----:B------:R-:W-:Y:S05]  /*6a00*/  RET.REL.NODEC R2 `(_ZN7cutlass13device_kernelINS_4gemm6kernel13GemmUniversalIN4cute5tupleIJiiiiEEENS1_10collective13CollectiveMmaINS1_35MainloopSm100TmaUmmaWarpSpecializedILi4ELi2ELi4ENS5_IJNS4_1CILi1EEESB_SB_EEEEENS5_IJNSA_ILi64EEESE_NSA_ILi128EEEEEENS_12float_e4m3_tENS5_IJlSB_lEEESH_SI_NS4_8TiledMMAINS4_8MMA_AtomIJNS4_10MMA_TraitsINS4_19SM100_MMA_F8F6F4_SSEJSH_SH_fSE_SE_NS4_17integral_constantINS4_4UMMA5MajorELSP_0EEESQ_NSN_INSO_7ScaleInELSR_0EEESS_EEEEEENS4_6LayoutISC_NS5_IJNSA_ILi0EEESW_SW_EEEEENS5_IJNS4_10UnderscoreESZ_SZ_EEEEENS4_13SM90_TMA_LOADENS4_14ComposedLayoutINS4_7SwizzleILi3ELi4ELi3EEENS4_18smem_ptr_flag_bitsILi8EEENSV_INS5_IJNSA_ILi8EEESF_EEENS5_IJSF_SB_EEEEEEEvNS4_8identityES12_S1C_vS1D_EENS_8epilogue10collective18CollectiveEpilogueINS1F_23Sm100TmaWarpSpecializedILi1ELi1ELi32ELb0ELb0EEEJSG_NS5_IJNSV_ISE_SB_EES1K_EEESH_SI_SH_SI_NS1F_6fusion15FusionCallbacksIS1J_NS1M_17LinearCombinationISH_fSH_fLNS_15FloatRoundStyleE2EEESG_S1L_JEEENS4_5SM1004TMEM4LOAD26SM100_TMEM_LOAD_16dp32b32xES12_NS13_INS14_ILi2ELi4ELi3EEES17_NSV_INS5_IJS18_SE_EEENS5_IJSE_SB_EEEEEEENS4_39AutoVectorizingCopyWithAssumedAlignmentILi128EEENS4_14SM90_TMA_STOREES20_S22_S22_EEEvvEEEEvNT_6ParamsE) ;  /* 0xffffff94027c7950 */ /* 0x000fea0003c3ffff */
        .weak           $__internal_1_$__cuda_sm10x_tcgen05_guardrail_trap_phase_invalid_during_alloc
        .type           $__internal_1_$__cuda_sm10x_tcgen05_guardrail_trap_phase_invalid_during_alloc,@function
        .size           $__internal_1_$__cuda_sm10x_tcgen05_guardrail_trap_phase_invalid_during_alloc,($__internal_2_$__cuda_sm10x_tcgen05_guardrail_trap_unallocated_columns_being_dealloced - $__internal_1_$__cuda_sm10x_tcgen05_guardrail_trap_phase_invalid_during_alloc)
$__internal_1_$__cuda_sm10x_tcgen05_guardrail_trap_phase_invalid_during_alloc:
[----:B------:R-:W-:Y:S05]  /*6a10*/  BPT.TRAP 0x1 ;  /* 0x000000040000795c */ /* 0x000fea0000300000 */
[----:B------:R-:W-:-:S04]  /*6a20*/  MOV R3, 0x0 ;  /* 0x0000000000037802 */ /* 0x000fc80000000f00 */
[----:B------:R-:W-:Y:S05]  /*6a30*/  RET.REL.NODEC R2 `(_ZN7cutlass13device_kernelINS_4gemm6kernel13GemmUniversalIN4cute5tupleIJiiiiEEENS1_10collective13CollectiveMmaINS1_35MainloopSm100TmaUmmaWarpSpecializedILi4ELi2ELi4ENS5_IJNS4_1CILi1EEESB_SB_EEEEENS5_IJNSA_ILi64EEESE_NSA_ILi128EEEEEENS_12float_e4m3_tENS5_IJlSB_lEEESH_SI_NS4_8TiledMMAINS4_8MMA_AtomIJNS4_10MMA_TraitsINS4_19SM100_MMA_F8F6F4_SSEJSH_SH_fSE_SE_NS4_17integral_constantINS4_4UMMA5MajorELSP_0EEESQ_NSN_INSO_7ScaleInELSR_0EEESS_EEEEEENS4_6LayoutISC_NS5_IJNSA_ILi0EEESW_SW_EEEEENS5_IJNS4_10UnderscoreESZ_SZ_EEEEENS4_13SM90_TMA_LOADENS4_14ComposedLayoutINS4_7SwizzleILi3ELi4ELi3EEENS4_18smem_ptr_flag_bitsILi8EEENSV_INS5_IJNSA_ILi8EEESF_EEENS5_IJSF_SB_EEEEEEEvNS4_8identityES12_S1C_vS1D_EENS_8epilogue10collective18CollectiveEpilogueINS1F_23Sm100TmaWarpSpecializedILi1ELi1ELi32ELb0ELb0EEEJSG_NS5_IJNSV_ISE_SB_EES1K_EEESH_SI_SH_SI_NS1F_6fusion15FusionCallbacksIS1J_NS1M_17LinearCombinationISH_fSH_fLNS_15FloatRoundStyleE2EEESG_S1L_JEEENS4_5SM1004TMEM4LOAD26SM100_TMEM_LOAD_16dp32b32xES12_NS13_INS14_ILi2ELi4ELi3EEES17_NSV_INS5_IJS18_SE_EEENS5_IJSE_SB_EEEEEEENS4_39AutoVectorizingCopyWithAssumedAlignmentILi128EEENS4_14SM90_TMA_STOREES20_S22_S22_EEEvvEEEEvNT_6ParamsE) ;  /* 0xffffff9402707950 */ /* 0x000fea0003c3ffff */
        .weak           $__internal_2_$__cuda_sm10x_tcgen05_guardrail_trap_unallocated_columns_being_dealloced
        .type           $__internal_2_$__cuda_sm10x_tcgen05_guardrail_trap_unallocated_columns_being_dealloced,@function
        .size           $__internal_2_$__cuda_sm10x_tcgen05_guardrail_trap_unallocated_columns_being_dealloced,(.L_x_128 - $__internal_2_$__cuda_sm10x_tcgen05_guardrail_trap_unallocated_columns_being_dealloced)
$__internal_2_$__cuda_sm10x_tcgen05_guardrail_trap_unallocated_columns_being_dealloced:
[----:B------:R-:W-:Y:S05]  /*6a40*/  BPT.TRAP 0x1 ;  /* 0x000000040000795c */ /* 0x000fea0000300000 */
[----:B------:R-:W-:-:S04]  /*6a50*/  HFMA2 R3, -RZ, RZ, 0, 0 ;  /* 0x00000000ff037431 */ /* 0x000fc800000001ff */
[----:B------:R-:W-:Y:S05]  /*6a60*/  RET.REL.NODEC R2 `(_ZN7cutlass13device_kernelINS_4gemm6kernel13GemmUniversalIN4cute5tupleIJiiiiEEENS1_10collective13CollectiveMmaINS1_35MainloopSm100TmaUmmaWarpSpecializedILi4ELi2ELi4ENS5_IJNS4_1CILi1EEESB_SB_EEEEENS5_IJNSA_ILi64EEESE_NSA_ILi128EEEEEENS_12float_e4m3_tENS5_IJlSB_lEEESH_SI_NS4_8TiledMMAINS4_8MMA_AtomIJNS4_10MMA_TraitsINS4_19SM100_MMA_F8F6F4_SSEJSH_SH_fSE_SE_NS4_17integral_constantINS4_4UMMA5MajorELSP_0EEESQ_NSN_INSO_7ScaleInELSR_0EEESS_EEEEEENS4_6LayoutISC_NS5_IJNSA_ILi0EEESW_SW_EEEEENS5_IJNS4_10UnderscoreESZ_SZ_EEEEENS4_13SM90_TMA_LOADENS4_14ComposedLayoutINS4_7SwizzleILi3ELi4ELi3EEENS4_18smem_ptr_flag_bitsILi8EEENSV_INS5_IJNSA_ILi8EEESF_EEENS5_IJSF_SB_EEEEEEEvNS4_8identityES12_S1C_vS1D_EENS_8epilogue10collective18CollectiveEpilogueINS1F_23Sm100TmaWarpSpecializedILi1ELi1ELi32ELb0ELb0EEEJSG_NS5_IJNSV_ISE_SB_EES1K_EEESH_SI_SH_SI_NS1F_6fusion15FusionCallbacksIS1J_NS1M_17LinearCombinationISH_fSH_fLNS_15FloatRoundStyleE2EEESG_S1L_JEEENS4_5SM1004TMEM4LOAD26SM100_TMEM_LOAD_16dp32b32xES12_NS13_INS14_ILi2ELi4ELi3EEES17_NSV_INS5_IJS18_SE_EEENS5_IJSE_SB_EEEEEEENS4_39AutoVectorizingCopyWithAssumedAlignmentILi128EEENS4_14SM90_TMA_STOREES20_S22_S22_EEEvvEEEEvNT_6ParamsE) ;  /* 0xffffff9402647950 */ /* 0x000fea0003c3ffff */
.L_x_127:
[----:B------:R-:W-:-:S00]  /*6a70*/  BRA `(.L_x_127) ;  /* 0xfffffffc00fc7947 */ /* 0x000fc0000383ffff */
[----:B------:R-:W-:-:S00]  /*6a80*/  NOP ;  /* 0x0000000000007918 */ /* 0x000fc00000000000 */
[----:B------:R-:W-:-:S00]  /*6a90*/  NOP ;  /* 0x0000000000007918 */ /* 0x000fc00000000000 */
[----:B------:R-:W-:-:S00]  /*6aa0*/  NOP ;  /* 0x0000000000007918 */ /* 0x000fc00000000000 */
[----:B------:R-:W-:-:S00]  /*6ab0*/  NOP ;  /* 0x0000000000007918 */ /* 0x000fc00000000000 */
[----:B------:R-:W-:-:S00]  /*6ac0*/  NOP ;  /* 0x0000000000007918 */ /* 0x000fc00000000000 */
[----:B------:R-:W-:-:S00]  /*6ad0*/  NOP ;  /* 0x0000000000007918 */ /* 0x000fc00000000000 */
[----:B------:R-:W-:-:S00]  /*6ae0*/  NOP ;  /* 0x0000000000007918 */ /* 0x000fc00000000000 */
[----:B------:R-:W-:-:S00]  /*6af0*/  NOP ;  /* 0x0000000000007918 */ /* 0x000fc00000000000 */
.L_x_128:


//--------------------- .nv.global.init           --------------------------
	.section	.nv.global.init,"aw",@progbits
.nv.global.init:
	.type		$str$27,@object
	.size		$str$27,($str$28 - $str$27)
$str$27:
        /*0000*/ 	.byte	0x28, 0x61, 0x64, 0x64, 0x72, 0x65, 0x73, 0x73, 0x20, 0x26, 0x20, 0x6d, 0x61, 0x73, 0x6b, 0x29
        /*0010*/ 	.byte	0x20, 0x3d, 0x3d, 0x20, 0x30, 0x00
	.type		$str$28,@object
	.size		$str$28,($str$26 - $str$28)
$str$28:
        /*0016*/ 	.byte	0x2f, 0x74, 0x6d, 0x70, 0x2f, 0x63, 0x75, 0x74, 0x6c, 0x61, 0x73, 0x73, 0x5f, 0x73, 0x77, 0x65
        /*0026*/ 	.byte	0x65, 0x70, 0x5f, 0x73, 0x72, 0x63, 0x2f, 0x69, 0x6e, 0x63, 0x6c, 0x75, 0x64, 0x65, 0x2f, 0x63
        /*0036*/ 	.byte	0x75, 0x74, 0x65, 0x2f, 0x70, 0x6f, 0x69, 0x6e, 0x74, 0x65, 0x72, 0x5f, 0x66, 0x6c, 0x61, 0x67
        /*0046*/ 	.byte	0x67, 0x65, 0x64, 0x2e, 0x68, 0x70, 0x70, 0x00
	.type		$str$26,@object
	.size		$str$26,($str$25 - $str$26)
$str$26:
        /*004e*/ 	.byte	0x2f, 0x74, 0x6d, 0x70, 0x2f, 0x63, 0x75, 0x74, 0x6c, 0x61, 0x73, 0x73, 0x5f, 0x73, 0x77, 0x65
        /*005e*/ 	.byte	0x65, 0x70, 0x5f, 0x73, 0x72, 0x63, 0x2f, 0x69, 0x6e, 0x63, 0x6c, 0x75, 0x64, 0x65, 0x2f, 0x63
        /*006e*/ 	.byte	0x75, 0x74, 0x65, 0x2f, 0x61, 0x74, 0x6f, 0x6d, 0x2f, 0x63, 0x6f, 0x70, 0x79, 0x5f, 0x74, 0x72
        /*007e*/ 	.byte	0x61, 0x69, 0x74, 0x73, 0x5f, 0x73, 0x6d, 0x31, 0x30, 0x30, 0x2e, 0x68, 0x70, 0x70, 0x00
	.type		$str$25,@object
	.size		$str$25,(__unnamed_1 - $str$25)
$str$25:
        /*008d*/ 	.byte	0x28, 0x28, 0x75, 0x69, 0x6e, 0x74, 0x33, 0x32, 0x5f, 0x74, 0x28, 0x74, 0x68, 0x72, 0x65, 0x61
        /*009d*/ 	.byte	0x64, 0x49, 0x64, 0x78, 0x2e, 0x78, 0x29, 0x20, 0x2f, 0x20, 0x33, 0x32, 0x29, 0x20, 0x25, 0x20
        /*00ad*/ 	.byte	0x34, 0x29, 0x20, 0x3d, 0x3d, 0x20, 0x28, 0x28, 0x28, 0x74, 0x6d, 0x65, 0x6d, 0x5f, 0x61, 0x64
        /*00bd*/ 	.byte	0x64, 0x72, 0x20, 0x3e, 0x3e, 0x20, 0x31, 0x36, 0x29, 0x20, 0x2f, 0x20, 0x33, 0x32, 0x29, 0x20
        /*00cd*/ 	.byte	0x25, 0x20, 0x34, 0x29, 0x00
	.type		__unnamed_1,@object
	.size		__unnamed_1,(__unnamed_2 - __unnamed_1)
__unnamed_1:
        /*00d2*/ 	.byte	0x61, 0x75, 0x74, 0x6f, 0x20, 0x63, 0x75, 0x74, 0x65, 0x3a, 0x3a, 0x61, 0x73, 0x5f, 0x70, 0x6f
        /* <DEDUP_REMOVED lines=24> */
        /*0262*/ 	.byte	0x3c, 0x34, 0x30, 0x39, 0x36, 0x3e, 0x3e, 0x3e, 0x3e, 0x5d, 0x00
	.type		__unnamed_2,@object
	.size		__unnamed_2,(.L_2 - __unnamed_2)
__unnamed_2:
        /* <DEDUP_REMOVED lines=40> */
        /*04ed*/ 	.byte	0x74, 0x65, 0x3a, 0x3a, 0x43, 0x3c, 0x30, 0x3e, 0x3e, 0x3e, 0x3e, 0x5d, 0x00
.L_2:


//--------------------- .nv.shared._ZN7cutlass13device_kernelINS_4gemm6kernel13GemmUniversalIN4cute5tupleIJiiiiEEENS1_10collective13CollectiveMmaINS1_35MainloopSm100TmaUmmaWarpSpecializedILi4ELi2ELi4ENS5_IJNS4_1CILi1EEESB_SB_EEEEENS5_IJNSA_ILi64EEESE_NSA_ILi128EEEEEENS_12float_e4m3_tENS5_IJlSB_lEEESH_SI_NS4_8TiledMMAINS4_8MMA_AtomIJNS4_10MMA_TraitsINS4_19SM100_MMA_F8F6F4_SSEJSH_SH_fSE_SE_NS4_17integral_constantINS4_4UMMA5MajorELSP_0EEESQ_NSN_INSO_7ScaleInELSR_0EEESS_EEEEEENS4_6LayoutISC_NS5_IJNSA_ILi0EEESW_SW_EEEEENS5_IJNS4_10UnderscoreESZ_SZ_EEEEENS4_13SM90_TMA_LOADENS4_14ComposedLayoutINS4_7SwizzleILi3ELi4ELi3EEENS4_18smem_ptr_flag_bitsILi8EEENSV_INS5_IJNSA_ILi8EEESF_EEENS5_IJSF_SB_EEEEEEEvNS4_8identityES12_S1C_vS1D_EENS_8epilogue10collective18CollectiveEpilogueINS1F_23Sm100TmaWarpSpecializedILi1ELi1ELi32ELb0ELb0EEEJSG_NS5_IJNSV_ISE_SB_EES1K_EEESH_SI_SH_SI_NS1F_6fusion15FusionCallbacksIS1J_NS1M_17LinearCombinationISH_fSH_fLNS_15FloatRoundStyleE2EEESG_S1L_JEEENS4_5SM1004TMEM4LOAD26SM100_TMEM_LOAD_16dp32b32xES12_NS13_INS14_ILi2ELi4ELi3EEES17_NSV_INS5_IJS18_SE_EEENS5_IJSE_SB_EEEEEEENS4_39AutoVectorizingCopyWithAssumedAlignmentILi128EEENS4_14SM90_TMA_STOREES20_S22_S22_EEEvvEEEEvNT_6ParamsE --------------------------
	.section	.nv.shared._ZN7cutlass13device_kernelINS_4gemm6kernel13GemmUniversalIN4cute5tupleIJiiiiEEENS1_10collective13CollectiveMmaINS1_35MainloopSm100TmaUmmaWarpSpecializedILi4ELi2ELi4ENS5_IJNS4_1CILi1EEESB_SB_EEEEENS5_IJNSA_ILi64EEESE_NSA_ILi128EEEEEENS_12float_e4m3_tENS5_IJlSB_lEEESH_SI_NS4_8TiledMMAINS4_8MMA_AtomIJNS4_10MMA_TraitsINS4_19SM100_MMA_F8F6F4_SSEJSH_SH_fSE_SE_NS4_17integral_constantINS4_4UMMA5MajorELSP_0EEESQ_NSN_INSO_7ScaleInELSR_0EEESS_EEEEEENS4_6LayoutISC_NS5_IJNSA_ILi0EEESW_SW_EEEEENS5_IJNS4_10UnderscoreESZ_SZ_EEEEENS4_13SM90_TMA_LOADENS4_14ComposedLayoutINS4_7SwizzleILi3ELi4ELi3EEENS4_18smem_ptr_flag_bitsILi8EEENSV_INS5_IJNSA_ILi8EEESF_EEENS5_IJSF_SB_EEEEEEEvNS4_8identityES12_S1C_vS1D_EENS_8epilogue10collective18CollectiveEpilogueINS1F_23Sm100TmaWarpSpecializedILi1ELi1ELi32ELb0ELb0EEEJSG_NS5_IJNSV_ISE_SB_EES1K_EEESH_SI_SH_SI_NS1F_6fusion15FusionCallbacksIS1J_NS1M_17LinearCombinationISH_fSH_fLNS_15FloatRoundStyleE2EEESG_S1L_JEEENS4_5SM1004TMEM4LOAD26SM100_TMEM_LOAD_16dp32b32xES12_NS13_INS14_ILi2ELi4ELi3EEES17_NSV_INS5_IJS18_SE_EEENS5_IJSE_SB_EEEEEEENS4_39AutoVectorizingCopyWithAssumedAlignmentILi128EEENS4_14SM90_TMA_STOREES20_S22_S22_EEEvvEEEEvNT_6ParamsE,"aw",@nobits
	.sectionflags	@""
	.align	16
	.zero		1024


//--------------------- .nv.shared.reserved.0     --------------------------
	.section	.nv.shared.reserved.0,"aw",@nobits
	.weak		__nv_reservedSMEM_offset_0_alias
	.size		__nv_reservedSMEM_offset_0_alias, 0, 64
	.other		__nv_reservedSMEM_offset_0_alias,@"STO_CUDA_RESERVED_SHARED STV_DEFAULT"
__nv_reservedSMEM_offset_0_alias:
	.zero		0
.nv.shared.reserved.0:
	.zero		64
	.weak		__nv_reservedSMEM_tcgen05_partition
	.type		__nv_reservedSMEM_tcgen05_partition,@object
	.size		__nv_reservedSMEM_tcgen05_partition,(.L_0 - __nv_reservedSMEM_tcgen05_partition)
__nv_reservedSMEM_tcgen05_partition:
	.zero		32
.L_0:


//--------------------- .nv.global                --------------------------
	.section	.nv.global,"aw",@nobits
.nv.global:
	.type		_ZN40_INTERNAL_c8014281_4_k_cu_8fcd987c_188114cute1_E,@object
	.size		_ZN40_INTERNAL_c8014281_4_k_cu_8fcd987c_188114cute1_E,(_ZN40_INTERNAL_c8014281_4_k_cu_8fcd987c_188114cuda3std3__45__cpo6cbeginE - _ZN40_INTERNAL_c8014281_4_k_cu_8fcd987c_188114cute1_E)
_ZN40_INTERNAL_c8014281_4_k_cu_8fcd987c_188114cute1_E:
	.zero		1
	.type		_ZN40_INTERNAL_c8014281_4_k_cu_8fcd987c_188114cuda3std3__45__cpo6cbeginE,@object
	.size		_ZN40_INTERNAL_c8014281_4_k_cu_8fcd987c_188114cuda3std3__45__cpo6cbeginE,(_ZN40_INTERNAL_c8014281_4_k_cu_8fcd987c_188114cuda3std3__48in_placeE - _ZN40_INTERNAL_c8014281_4_k_cu_8fcd987c_188114cuda3std3__45__cpo6cbeginE)
_ZN40_INTERNAL_c8014281_4_k_cu_8fcd987c_188114cuda3std3__45__cpo6cbeginE:
	.zero		1
	.type		_ZN40_INTERNAL_c8014281_4_k_cu_8fcd987c_188114cuda3std3__48in_placeE,@object
	.size		_ZN40_INTERNAL_c8014281_4_k_cu_8fcd987c_188114cuda3std3__48in_placeE,(_ZN40_INTERNAL_c8014281_4_k_cu_8fcd987c_188114cuda3std6ranges3__45__cpo9iter_moveE - _ZN40_INTERNAL_c8014281_4_k_cu_8fcd987c_188114cuda3std3__48in_placeE)
_ZN40_INTERNAL_c8014281_4_k_cu_8fcd987c_188114cuda3std3__48in_placeE:
	.zero		1
	.type		_ZN40_INTERNAL_c8014281_4_k_cu_8fcd987c_188114cuda3std6ranges3__45__cpo9iter_moveE,@object
	.size		_ZN40_INTERNAL_c8014281_4_k_cu_8fcd987c_188114cuda3std6ranges3__45__cpo9iter_moveE,(_ZN40_INTERNAL_c8014281_4_k_cu_8fcd987c_188114cuda3std3__45__cpo5beginE - _ZN40_INTERNAL_c8014281_4_k_cu_8fcd987c_188114cuda3std6ranges3__45__cpo9iter_moveE)
_ZN40_INTERNAL_c8014281_4_k_cu_8fcd987c_188114cuda3std6ranges3__45__cpo9iter_moveE:
	.zero		1
	.type		_ZN40_INTERNAL_c8014281_4_k_cu_8fcd987c_188114cuda3std3__45__cpo5beginE,@object
	.size		_ZN40_INTERNAL_c8014281_4_k_cu_8fcd987c_188114cuda3std3__45__cpo5beginE,(_ZN40_INTERNAL_c8014281_4_k_cu_8fcd987c_188114cuda3std3__442_GLOBAL__N__c8014281_4_k_cu_8fcd987c_188116ignoreE - _ZN40_INTERNAL_c8014281_4_k_cu_8fcd987c_188114cuda3std3__45__cpo5beginE)
_ZN40_INTERNAL_c8014281_4_k_cu_8fcd987c_188114cuda3std3__45__cpo5beginE:
	.zero		1
	.type		_ZN40_INTERNAL_c8014281_4_k_cu_8fcd987c_188114cuda3std3__442_GLOBAL__N__c8014281_4_k_cu_8fcd987c_188116ignoreE,@object
	.size		_ZN40_INTERNAL_c8014281_4_k_cu_8fcd987c_188114cuda3std3__442_GLOBAL__N__c8014281_4_k_cu_8fcd987c_188116ignoreE,(_ZN40_INTERNAL_c8014281_4_k_cu_8fcd987c_188114cute7productE - _ZN40_INTERNAL_c8014281_4_k_cu_8fcd987c_188114cuda3std3__442_GLOBAL__N__c8014281_4_k_cu_8fcd987c_188116ignoreE)
_ZN40_INTERNAL_c8014281_4_k_cu_8fcd987c_188114cuda3std3__442_GLOBAL__N__c8014281_4_k_cu_8fcd987c_188116ignoreE:
	.zero		1
	.type		_ZN40_INTERNAL_c8014281_4_k_cu_8fcd987c_188114cute7productE,@object
	.size		_ZN40_INTERNAL_c8014281_4_k_cu_8fcd987c_188114cute7productE,(_ZN40_INTERNAL_c8014281_4_k_cu_8fcd987c_188114cuda3std3__45__cpo3endE - _ZN40_INTERNAL_c8014281_4_k_cu_8fcd987c_188114cute7productE)
_ZN40_INTERNAL_c8014281_4_k_cu_8fcd987c_188114cute7productE:
	.zero		1
	.type		_ZN40_INTERNAL_c8014281_4_k_cu_8fcd987c_188114cuda3std3__45__cpo3endE,@object
	.size		_ZN40_INTERNAL_c8014281_4_k_cu_8fcd987c_188114cuda3std3__45__cpo3endE,(_ZN40_INTERNAL_c8014281_4_k_cu_8fcd987c_188114cuda3std3__419piecewise_constructE - _ZN40_INTERNAL_c8014281_4_k_cu_8fcd987c_188114cuda3std3__45__cpo3endE)
_ZN40_INTERNAL_c8014281_4_k_cu_8fcd987c_188114cuda3std3__45__cpo3endE:
	.zero		1
	.type		_ZN40_INTERNAL_c8014281_4_k_cu_8fcd987c_188114cuda3std3__419piecewise_constructE,@object
	.size		_ZN40_INTERNAL_c8014281_4_k_cu_8fcd987c_188114cuda3std3__419piecewise_constructE,(_ZN40_INTERNAL_c8014281_4_k_cu_8fcd987c_188114cuda3std3__45__cpo4cendE - _ZN40_INTERNAL_c8014281_4_k_cu_8fcd987c_188114cuda3std3__419piecewise_constructE)
_ZN40_INTERNAL_c8014281_4_k_cu_8fcd987c_188114cuda3std3__419piecewise_constructE:
	.zero		1
	.type		_ZN40_INTERNAL_c8014281_4_k_cu_8fcd987c_188114cuda3std3__45__cpo4cendE,@object
	.size		_ZN40_INTERNAL_c8014281_4_k_cu_8fcd987c_188114cuda3std3__45__cpo4cendE,(_ZN40_INTERNAL_c8014281_4_k_cu_8fcd987c_188114cuda3std6ranges3__45__cpo4swapE - _ZN40_INTERNAL_c8014281_4_k_cu_8fcd987c_188114cuda3std3__45__cpo4cendE)
_ZN40_INTERNAL_c8014281_4_k_cu_8fcd987c_188114cuda3std3__45__cpo4cendE:
	.zero		1
	.type		_ZN40_INTERNAL_c8014281_4_k_cu_8fcd987c_188114cuda3std6ranges3__45__cpo4swapE,@object
	.size		_ZN40_INTERNAL_c8014281_4_k_cu_8fcd987c_188114cuda3std6ranges3__45__cpo4swapE,(.L_10 - _ZN40_INTERNAL_c8014281_4_k_cu_8fcd987c_188114cuda3std6ranges3__45__cpo4swapE)
_ZN40_INTERNAL_c8014281_4_k_cu_8fcd987c_188114cuda3std6ranges3__45__cpo4swapE:
	.zero		1
.L_10:


//--------------------- .nv.constant0._ZN7cutlass13device_kernelINS_4gemm6kernel13GemmUniversalIN4cute5tupleIJiiiiEEENS1_10collective13CollectiveMmaINS1_35MainloopSm100TmaUmmaWarpSpecializedILi4ELi2ELi4ENS5_IJNS4_1CILi1EEESB_SB_EEEEENS5_IJNSA_ILi64EEESE_NSA_ILi128EEEEEENS_12float_e4m3_tENS5_IJlSB_lEEESH_SI_NS4_8TiledMMAINS4_8MMA_AtomIJNS4_10MMA_TraitsINS4_19SM100_MMA_F8F6F4_SSEJSH_SH_fSE_SE_NS4_17integral_constantINS4_4UMMA5MajorELSP_0EEESQ_NSN_INSO_7ScaleInELSR_0EEESS_EEEEEENS4_6LayoutISC_NS5_IJNSA_ILi0EEESW_SW_EEEEENS5_IJNS4_10UnderscoreESZ_SZ_EEEEENS4_13SM90_TMA_LOADENS4_14ComposedLayoutINS4_7SwizzleILi3ELi4ELi3EEENS4_18smem_ptr_flag_bitsILi8EEENSV_INS5_IJNSA_ILi8EEESF_EEENS5_IJSF_SB_EEEEEEEvNS4_8identityES12_S1C_vS1D_EENS_8epilogue10collective18CollectiveEpilogueINS1F_23Sm100TmaWarpSpecializedILi1ELi1ELi32ELb0ELb0EEEJSG_NS5_IJNSV_ISE_SB_EES1K_EEESH_SI_SH_SI_NS1F_6fusion15FusionCallbacksIS1J_NS1M_17LinearCombinationISH_fSH_fLNS_15FloatRoundStyleE2EEESG_S1L_JEEENS4_5SM1004TMEM4LOAD26SM100_TMEM_LOAD_16dp32b32xES12_NS13_INS14_ILi2ELi4ELi3EEES17_NSV_INS5_IJS18_SE_EEENS5_IJSE_SB_EEEEEEENS4_39AutoVectorizingCopyWithAssumedAlignmentILi128EEENS4_14SM90_TMA_STOREES20_S22_S22_EEEvvEEEEvNT_6ParamsE --------------------------
	.section	.nv.constant0._ZN7cutlass13device_kernelINS_4gemm6kernel13GemmUniversalIN4cute5tupleIJiiiiEEENS1_10collective13CollectiveMmaINS1_35MainloopSm100TmaUmmaWarpSpecializedILi4ELi2ELi4ENS5_IJNS4_1CILi1EEESB_SB_EEEEENS5_IJNSA_ILi64EEESE_NSA_ILi128EEEEEENS_12float_e4m3_tENS5_IJlSB_lEEESH_SI_NS4_8TiledMMAINS4_8MMA_AtomIJNS4_10MMA_TraitsINS4_19SM100_MMA_F8F6F4_SSEJSH_SH_fSE_SE_NS4_17integral_constantINS4_4UMMA5MajorELSP_0EEESQ_NSN_INSO_7ScaleInELSR_0EEESS_EEEEEENS4_6LayoutISC_NS5_IJNSA_ILi0EEESW_SW_EEEEENS5_IJNS4_10UnderscoreESZ_SZ_EEEEENS4_13SM90_TMA_LOADENS4_14ComposedLayoutINS4_7SwizzleILi3ELi4ELi3EEENS4_18smem_ptr_flag_bitsILi8EEENSV_INS5_IJNSA_ILi8EEESF_EEENS5_IJSF_SB_EEEEEEEvNS4_8identityES12_S1C_vS1D_EENS_8epilogue10collective18CollectiveEpilogueINS1F_23Sm100TmaWarpSpecializedILi1ELi1ELi32ELb0ELb0EEEJSG_NS5_IJNSV_ISE_SB_EES1K_EEESH_SI_SH_SI_NS1F_6fusion15FusionCallbacksIS1J_NS1M_17LinearCombinationISH_fSH_fLNS_15FloatRoundStyleE2EEESG_S1L_JEEENS4_5SM1004TMEM4LOAD26SM100_TMEM_LOAD_16dp32b32xES12_NS13_INS14_ILi2ELi4ELi3EEES17_NSV_INS5_IJS18_SE_EEENS5_IJSE_SB_EEEEEEENS4_39AutoVectorizingCopyWithAssumedAlignmentILi128EEENS4_14SM90_TMA_STOREES20_S22_S22_EEEvvEEEEvNT_6ParamsE,"a",@progbits
	.sectionflags	@""
	.align	4
.nv.constant0._ZN7cutlass13device_kernelINS_4gemm6kernel13GemmUniversalIN4cute5tupleIJiiiiEEENS1_10collective13CollectiveMmaINS1_35MainloopSm100TmaUmmaWarpSpecializedILi4ELi2ELi4ENS5_IJNS4_1CILi1EEESB_SB_EEEEENS5_IJNSA_ILi64EEESE_NSA_ILi128EEEEEENS_12float_e4m3_tENS5_IJlSB_lEEESH_SI_NS4_8TiledMMAINS4_8MMA_AtomIJNS4_10MMA_TraitsINS4_19SM100_MMA_F8F6F4_SSEJSH_SH_fSE_SE_NS4_17integral_constantINS4_4UMMA5MajorELSP_0EEESQ_NSN_INSO_7ScaleInELSR_0EEESS_EEEEEENS4_6LayoutISC_NS5_IJNSA_ILi0EEESW_SW_EEEEENS5_IJNS4_10UnderscoreESZ_SZ_EEEEENS4_13SM90_TMA_LOADENS4_14ComposedLayoutINS4_7SwizzleILi3ELi4ELi3EEENS4_18smem_ptr_flag_bitsILi8EEENSV_INS5_IJNSA_ILi8EEESF_EEENS5_IJSF_SB_EEEEEEEvNS4_8identityES12_S1C_vS1D_EENS_8epilogue10collective18CollectiveEpilogueINS1F_23Sm100TmaWarpSpecializedILi1ELi1ELi32ELb0ELb0EEEJSG_NS5_IJNSV_ISE_SB_EES1K_EEESH_SI_SH_SI_NS1F_6fusion15FusionCallbacksIS1J_NS1M_17LinearCombinationISH_fSH_fLNS_15FloatRoundStyleE2EEESG_S1L_JEEENS4_5SM1004TMEM4LOAD26SM100_TMEM_LOAD_16dp32b32xES12_NS13_INS14_ILi2ELi4ELi3EEES17_NSV_INS5_IJS18_SE_EEENS5_IJSE_SB_EEEEEEENS4_39AutoVectorizingCopyWithAssumedAlignmentILi128EEENS4_14SM90_TMA_STOREES20_S22_S22_EEEvvEEEEvNT_6ParamsE:
	.zero		2944


//--------------------- SYMBOLS --------------------------

	.type		.nv.reservedSmem.offset0,@object
	.size		.nv.reservedSmem.offset0,0x4
	.type		.nv.reservedSmem.cap,@object
	.size		.nv.reservedSmem.cap,0x4
	.type		__assertfail,@function
